//
// Generated by NVIDIA NVVM Compiler
//
// Compiler Build ID: CL-36424714
// Cuda compilation tools, release 13.0, V13.0.88
// Based on NVVM 20.0.0
//

.version 9.0
.target sm_100
.address_size 64

	// .globl	_Z9ray_traceP6uchar4P6Sphere
.const .align 4 .b8 d_const_s[57344];
.const .align 4 .u32 d_sphere_count;

.visible .entry _Z9ray_traceP6uchar4P6Sphere(
	.param .u64 .ptr .align 1 _Z9ray_traceP6uchar4P6Sphere_param_0,
	.param .u64 .ptr .align 1 _Z9ray_traceP6uchar4P6Sphere_param_1
)
{
	.reg .pred 	%p<22>;
	.reg .b32 	%r<32>;
	.reg .b32 	%f<308>;
	.reg .b64 	%rd<15>;

	ld.param.u64 	%rd7, [_Z9ray_traceP6uchar4P6Sphere_param_0];
	ld.param.u64 	%rd8, [_Z9ray_traceP6uchar4P6Sphere_param_1];
	cvta.to.global.u64 	%rd1, %rd8;
	mov.u32 	%r11, %tid.x;
	mov.u32 	%r12, %ctaid.x;
	mov.u32 	%r13, %ntid.x;
	mad.lo.s32 	%r14, %r12, %r13, %r11;
	mov.u32 	%r15, %tid.y;
	mov.u32 	%r16, %ctaid.y;
	mov.u32 	%r17, %ntid.y;
	mad.lo.s32 	%r18, %r16, %r17, %r15;
	mov.u32 	%r19, %nctaid.x;
	mul.lo.s32 	%r20, %r19, %r13;
	mad.lo.s32 	%r1, %r20, %r18, %r14;
	cvt.rn.f32.s32 	%f128, %r14;
	add.f32 	%f1, %f128, 0fC4800000;
	cvt.rn.f32.u32 	%f129, %r18;
	add.f32 	%f2, %f129, 0fC4800000;
	ld.const.u32 	%r2, [d_sphere_count];
	setp.eq.s32 	%p1, %r2, 0;
	mov.f32 	%f305, 0f00000000;
	mov.f32 	%f306, %f305;
	mov.f32 	%f307, %f305;
	@%p1 bra 	$L__BB0_37;
	and.b32  	%r3, %r2, 3;
	setp.lt.u32 	%p2, %r2, 4;
	mov.f32 	%f252, 0f00000000;
	mov.f32 	%f253, 0fD09502F9;
	mov.b32 	%r31, 0;
	mov.f32 	%f251, %f252;
	mov.f32 	%f250, %f252;
	@%p2 bra 	$L__BB0_20;
	and.b32  	%r31, %r2, -4;
	neg.s32 	%r29, %r31;
	add.s64 	%rd14, %rd1, 56;
	mov.f32 	%f252, 0f00000000;
	mov.f32 	%f253, 0fD09502F9;
$L__BB0_3:
	.pragma "nounroll";
	ld.global.f32 	%f138, [%rd14+-40];
	sub.f32 	%f139, %f1, %f138;
	ld.global.f32 	%f140, [%rd14+-36];
	sub.f32 	%f141, %f2, %f140;
	ld.global.f32 	%f142, [%rd14+-44];
	mul.f32 	%f8, %f139, %f139;
	mul.f32 	%f9, %f141, %f141;
	add.f32 	%f143, %f8, %f9;
	mul.f32 	%f10, %f142, %f142;
	setp.geu.f32 	%p3, %f143, %f10;
	mov.f32 	%f249, 0fD09502F9;
	@%p3 bra 	$L__BB0_5;
	sub.f32 	%f144, %f10, %f8;
	sub.f32 	%f145, %f144, %f9;
	sqrt.rn.f32 	%f146, %f145;
	sqrt.rn.f32 	%f147, %f10;
	div.rn.f32 	%f248, %f146, %f147;
	ld.global.f32 	%f148, [%rd14+-32];
	add.f32 	%f249, %f146, %f148;
$L__BB0_5:
	setp.leu.f32 	%p4, %f249, %f253;
	@%p4 bra 	$L__BB0_7;
	ld.global.f32 	%f149, [%rd14+-56];
	mul.f32 	%f250, %f248, %f149;
	ld.global.f32 	%f150, [%rd14+-48];
	mul.f32 	%f251, %f248, %f150;
	ld.global.f32 	%f151, [%rd14+-52];
	mul.f32 	%f252, %f248, %f151;
	mov.f32 	%f253, %f249;
$L__BB0_7:
	ld.global.f32 	%f153, [%rd14+-12];
	sub.f32 	%f154, %f1, %f153;
	ld.global.f32 	%f155, [%rd14+-8];
	sub.f32 	%f156, %f2, %f155;
	ld.global.f32 	%f157, [%rd14+-16];
	mul.f32 	%f22, %f154, %f154;
	mul.f32 	%f23, %f156, %f156;
	add.f32 	%f158, %f22, %f23;
	mul.f32 	%f24, %f157, %f157;
	setp.geu.f32 	%p5, %f158, %f24;
	mov.f32 	%f255, 0fD09502F9;
	@%p5 bra 	$L__BB0_9;
	sub.f32 	%f159, %f24, %f22;
	sub.f32 	%f160, %f159, %f23;
	sqrt.rn.f32 	%f161, %f160;
	sqrt.rn.f32 	%f162, %f24;
	div.rn.f32 	%f248, %f161, %f162;
	ld.global.f32 	%f163, [%rd14+-4];
	add.f32 	%f255, %f161, %f163;
$L__BB0_9:
	setp.leu.f32 	%p6, %f255, %f253;
	@%p6 bra 	$L__BB0_11;
	ld.global.f32 	%f164, [%rd14+-28];
	mul.f32 	%f250, %f248, %f164;
	ld.global.f32 	%f165, [%rd14+-20];
	mul.f32 	%f251, %f248, %f165;
	ld.global.f32 	%f166, [%rd14+-24];
	mul.f32 	%f252, %f248, %f166;
	mov.f32 	%f253, %f255;
$L__BB0_11:
	ld.global.f32 	%f168, [%rd14+16];
	sub.f32 	%f169, %f1, %f168;
	ld.global.f32 	%f170, [%rd14+20];
	sub.f32 	%f171, %f2, %f170;
	ld.global.f32 	%f172, [%rd14+12];
	mul.f32 	%f36, %f169, %f169;
	mul.f32 	%f37, %f171, %f171;
	add.f32 	%f173, %f36, %f37;
	mul.f32 	%f38, %f172, %f172;
	setp.geu.f32 	%p7, %f173, %f38;
	mov.f32 	%f261, 0fD09502F9;
	@%p7 bra 	$L__BB0_13;
	sub.f32 	%f174, %f38, %f36;
	sub.f32 	%f175, %f174, %f37;
	sqrt.rn.f32 	%f176, %f175;
	sqrt.rn.f32 	%f177, %f38;
	div.rn.f32 	%f248, %f176, %f177;
	ld.global.f32 	%f178, [%rd14+24];
	add.f32 	%f261, %f176, %f178;
$L__BB0_13:
	setp.leu.f32 	%p8, %f261, %f253;
	@%p8 bra 	$L__BB0_15;
	ld.global.f32 	%f179, [%rd14];
	mul.f32 	%f250, %f248, %f179;
	ld.global.f32 	%f180, [%rd14+8];
	mul.f32 	%f251, %f248, %f180;
	ld.global.f32 	%f181, [%rd14+4];
	mul.f32 	%f252, %f248, %f181;
	mov.f32 	%f253, %f261;
$L__BB0_15:
	ld.global.f32 	%f183, [%rd14+44];
	sub.f32 	%f184, %f1, %f183;
	ld.global.f32 	%f185, [%rd14+48];
	sub.f32 	%f186, %f2, %f185;
	ld.global.f32 	%f187, [%rd14+40];
	mul.f32 	%f50, %f184, %f184;
	mul.f32 	%f51, %f186, %f186;
	add.f32 	%f188, %f50, %f51;
	mul.f32 	%f52, %f187, %f187;
	setp.geu.f32 	%p9, %f188, %f52;
	mov.f32 	%f267, 0fD09502F9;
	@%p9 bra 	$L__BB0_17;
	sub.f32 	%f189, %f52, %f50;
	sub.f32 	%f190, %f189, %f51;
	sqrt.rn.f32 	%f191, %f190;
	sqrt.rn.f32 	%f192, %f52;
	div.rn.f32 	%f248, %f191, %f192;
	ld.global.f32 	%f193, [%rd14+52];
	add.f32 	%f267, %f191, %f193;
$L__BB0_17:
	setp.leu.f32 	%p10, %f267, %f253;
	@%p10 bra 	$L__BB0_19;
	ld.global.f32 	%f194, [%rd14+28];
	mul.f32 	%f250, %f248, %f194;
	ld.global.f32 	%f195, [%rd14+36];
	mul.f32 	%f251, %f248, %f195;
	ld.global.f32 	%f196, [%rd14+32];
	mul.f32 	%f252, %f248, %f196;
	mov.f32 	%f253, %f267;
$L__BB0_19:
	add.s32 	%r29, %r29, 4;
	add.s64 	%rd14, %rd14, 112;
	setp.ne.s32 	%p11, %r29, 0;
	@%p11 bra 	$L__BB0_3;
$L__BB0_20:
	setp.eq.s32 	%p12, %r3, 0;
	@%p12 bra 	$L__BB0_36;
	setp.eq.s32 	%p13, %r3, 1;
	@%p13 bra 	$L__BB0_31;
	mul.wide.u32 	%rd9, %r31, 28;
	add.s64 	%rd5, %rd1, %rd9;
	ld.global.f32 	%f199, [%rd5+16];
	sub.f32 	%f200, %f1, %f199;
	ld.global.f32 	%f201, [%rd5+20];
	sub.f32 	%f202, %f2, %f201;
	ld.global.f32 	%f203, [%rd5+12];
	mul.f32 	%f72, %f200, %f200;
	mul.f32 	%f73, %f202, %f202;
	add.f32 	%f204, %f72, %f73;
	mul.f32 	%f74, %f203, %f203;
	setp.geu.f32 	%p14, %f204, %f74;
	mov.f32 	%f281, 0fD09502F9;
	@%p14 bra 	$L__BB0_24;
	sub.f32 	%f205, %f74, %f72;
	sub.f32 	%f206, %f205, %f73;
	sqrt.rn.f32 	%f207, %f206;
	sqrt.rn.f32 	%f208, %f74;
	div.rn.f32 	%f248, %f207, %f208;
	ld.global.f32 	%f209, [%rd5+24];
	add.f32 	%f281, %f207, %f209;
$L__BB0_24:
	setp.leu.f32 	%p15, %f281, %f253;
	@%p15 bra 	$L__BB0_26;
	ld.global.f32 	%f210, [%rd5];
	mul.f32 	%f250, %f248, %f210;
	ld.global.f32 	%f211, [%rd5+8];
	mul.f32 	%f251, %f248, %f211;
	ld.global.f32 	%f212, [%rd5+4];
	mul.f32 	%f252, %f248, %f212;
	mov.f32 	%f253, %f281;
$L__BB0_26:
	ld.global.f32 	%f214, [%rd5+44];
	sub.f32 	%f215, %f1, %f214;
	ld.global.f32 	%f216, [%rd5+48];
	sub.f32 	%f217, %f2, %f216;
	ld.global.f32 	%f218, [%rd5+40];
	mul.f32 	%f86, %f215, %f215;
	mul.f32 	%f87, %f217, %f217;
	add.f32 	%f219, %f86, %f87;
	mul.f32 	%f88, %f218, %f218;
	setp.geu.f32 	%p16, %f219, %f88;
	mov.f32 	%f287, 0fD09502F9;
	@%p16 bra 	$L__BB0_28;
	sub.f32 	%f220, %f88, %f86;
	sub.f32 	%f221, %f220, %f87;
	sqrt.rn.f32 	%f222, %f221;
	sqrt.rn.f32 	%f223, %f88;
	div.rn.f32 	%f248, %f222, %f223;
	ld.global.f32 	%f224, [%rd5+52];
	add.f32 	%f287, %f222, %f224;
$L__BB0_28:
	setp.leu.f32 	%p17, %f287, %f253;
	@%p17 bra 	$L__BB0_30;
	ld.global.f32 	%f225, [%rd5+28];
	mul.f32 	%f250, %f248, %f225;
	ld.global.f32 	%f226, [%rd5+36];
	mul.f32 	%f251, %f248, %f226;
	ld.global.f32 	%f227, [%rd5+32];
	mul.f32 	%f252, %f248, %f227;
	mov.f32 	%f253, %f287;
$L__BB0_30:
	add.s32 	%r31, %r31, 2;
$L__BB0_31:
	and.b32  	%r22, %r2, 1;
	setp.eq.b32 	%p18, %r22, 1;
	not.pred 	%p19, %p18;
	@%p19 bra 	$L__BB0_36;
	mul.wide.u32 	%rd10, %r31, 28;
	add.s64 	%rd6, %rd1, %rd10;
	ld.global.f32 	%f229, [%rd6+16];
	sub.f32 	%f230, %f1, %f229;
	ld.global.f32 	%f231, [%rd6+20];
	sub.f32 	%f232, %f2, %f231;
	ld.global.f32 	%f233, [%rd6+12];
	mul.f32 	%f108, %f230, %f230;
	mul.f32 	%f109, %f232, %f232;
	add.f32 	%f234, %f108, %f109;
	mul.f32 	%f110, %f233, %f233;
	setp.geu.f32 	%p20, %f234, %f110;
	mov.f32 	%f301, 0fD09502F9;
	@%p20 bra 	$L__BB0_34;
	sub.f32 	%f235, %f110, %f108;
	sub.f32 	%f236, %f235, %f109;
	sqrt.rn.f32 	%f237, %f236;
	sqrt.rn.f32 	%f238, %f110;
	div.rn.f32 	%f248, %f237, %f238;
	ld.global.f32 	%f239, [%rd6+24];
	add.f32 	%f301, %f237, %f239;
$L__BB0_34:
	setp.leu.f32 	%p21, %f301, %f253;
	@%p21 bra 	$L__BB0_36;
	ld.global.f32 	%f240, [%rd6];
	mul.f32 	%f250, %f248, %f240;
	ld.global.f32 	%f241, [%rd6+8];
	mul.f32 	%f251, %f248, %f241;
	ld.global.f32 	%f242, [%rd6+4];
	mul.f32 	%f252, %f248, %f242;
$L__BB0_36:
	mul.f32 	%f305, %f250, 0f437F0000;
	mul.f32 	%f306, %f251, 0f437F0000;
	mul.f32 	%f307, %f252, 0f437F0000;
$L__BB0_37:
	cvta.to.global.u64 	%rd11, %rd7;
	cvt.rzi.s32.f32 	%r23, %f305;
	mul.wide.s32 	%rd12, %r1, 4;
	add.s64 	%rd13, %rd11, %rd12;
	cvt.rzi.s32.f32 	%r24, %f306;
	cvt.rzi.s32.f32 	%r25, %f307;
	prmt.b32 	%r26, %r23, %r24, 0x3340U;
	prmt.b32 	%r27, %r25, 65535, 0x3340U;
	prmt.b32 	%r28, %r26, %r27, 0x5410U;
	st.global.u32 	[%rd13], %r28;
	ret;

}
	// .globl	_Z15ray_trace_constP6uchar4
.visible .entry _Z15ray_trace_constP6uchar4(
	.param .u64 .ptr .align 1 _Z15ray_trace_constP6uchar4_param_0
)
{
	.reg .pred 	%p<22>;
	.reg .b32 	%r<32>;
	.reg .b32 	%f<308>;
	.reg .b64 	%rd<16>;

	ld.param.u64 	%rd5, [_Z15ray_trace_constP6uchar4_param_0];
	mov.u32 	%r11, %tid.x;
	mov.u32 	%r12, %ctaid.x;
	mov.u32 	%r13, %ntid.x;
	mad.lo.s32 	%r14, %r12, %r13, %r11;
	mov.u32 	%r15, %tid.y;
	mov.u32 	%r16, %ctaid.y;
	mov.u32 	%r17, %ntid.y;
	mad.lo.s32 	%r18, %r16, %r17, %r15;
	mov.u32 	%r19, %nctaid.x;
	mul.lo.s32 	%r20, %r19, %r13;
	mad.lo.s32 	%r1, %r20, %r18, %r14;
	cvt.rn.f32.s32 	%f128, %r14;
	add.f32 	%f1, %f128, 0fC4800000;
	cvt.rn.f32.u32 	%f129, %r18;
	add.f32 	%f2, %f129, 0fC4800000;
	ld.const.u32 	%r2, [d_sphere_count];
	setp.eq.s32 	%p1, %r2, 0;
	mov.f32 	%f305, 0f00000000;
	mov.f32 	%f306, %f305;
	mov.f32 	%f307, %f305;
	@%p1 bra 	$L__BB1_37;
	and.b32  	%r3, %r2, 3;
	setp.lt.u32 	%p2, %r2, 4;
	mov.f32 	%f252, 0f00000000;
	mov.f32 	%f253, 0fD09502F9;
	mov.b32 	%r31, 0;
	mov.f32 	%f251, %f252;
	mov.f32 	%f250, %f252;
	@%p2 bra 	$L__BB1_20;
	and.b32  	%r31, %r2, -4;
	mov.u64 	%rd7, d_const_s;
	add.s64 	%rd15, %rd7, 56;
	neg.s32 	%r29, %r31;
	mov.f32 	%f252, 0f00000000;
	mov.f32 	%f253, 0fD09502F9;
$L__BB1_3:
	.pragma "nounroll";
	ld.const.f32 	%f138, [%rd15+-40];
	sub.f32 	%f139, %f1, %f138;
	ld.const.f32 	%f140, [%rd15+-36];
	sub.f32 	%f141, %f2, %f140;
	ld.const.f32 	%f142, [%rd15+-44];
	mul.f32 	%f8, %f139, %f139;
	mul.f32 	%f9, %f141, %f141;
	add.f32 	%f143, %f8, %f9;
	mul.f32 	%f10, %f142, %f142;
	setp.geu.f32 	%p3, %f143, %f10;
	mov.f32 	%f249, 0fD09502F9;
	@%p3 bra 	$L__BB1_5;
	sub.f32 	%f144, %f10, %f8;
	sub.f32 	%f145, %f144, %f9;
	sqrt.rn.f32 	%f146, %f145;
	sqrt.rn.f32 	%f147, %f10;
	div.rn.f32 	%f248, %f146, %f147;
	ld.const.f32 	%f148, [%rd15+-32];
	add.f32 	%f249, %f146, %f148;
$L__BB1_5:
	setp.leu.f32 	%p4, %f249, %f253;
	@%p4 bra 	$L__BB1_7;
	ld.const.f32 	%f149, [%rd15+-56];
	mul.f32 	%f250, %f248, %f149;
	ld.const.f32 	%f150, [%rd15+-48];
	mul.f32 	%f251, %f248, %f150;
	ld.const.f32 	%f151, [%rd15+-52];
	mul.f32 	%f252, %f248, %f151;
	mov.f32 	%f253, %f249;
$L__BB1_7:
	ld.const.f32 	%f153, [%rd15+-12];
	sub.f32 	%f154, %f1, %f153;
	ld.const.f32 	%f155, [%rd15+-8];
	sub.f32 	%f156, %f2, %f155;
	ld.const.f32 	%f157, [%rd15+-16];
	mul.f32 	%f22, %f154, %f154;
	mul.f32 	%f23, %f156, %f156;
	add.f32 	%f158, %f22, %f23;
	mul.f32 	%f24, %f157, %f157;
	setp.geu.f32 	%p5, %f158, %f24;
	mov.f32 	%f255, 0fD09502F9;
	@%p5 bra 	$L__BB1_9;
	sub.f32 	%f159, %f24, %f22;
	sub.f32 	%f160, %f159, %f23;
	sqrt.rn.f32 	%f161, %f160;
	sqrt.rn.f32 	%f162, %f24;
	div.rn.f32 	%f248, %f161, %f162;
	ld.const.f32 	%f163, [%rd15+-4];
	add.f32 	%f255, %f161, %f163;
$L__BB1_9:
	setp.leu.f32 	%p6, %f255, %f253;
	@%p6 bra 	$L__BB1_11;
	ld.const.f32 	%f164, [%rd15+-28];
	mul.f32 	%f250, %f248, %f164;
	ld.const.f32 	%f165, [%rd15+-20];
	mul.f32 	%f251, %f248, %f165;
	ld.const.f32 	%f166, [%rd15+-24];
	mul.f32 	%f252, %f248, %f166;
	mov.f32 	%f253, %f255;
$L__BB1_11:
	ld.const.f32 	%f168, [%rd15+16];
	sub.f32 	%f169, %f1, %f168;
	ld.const.f32 	%f170, [%rd15+20];
	sub.f32 	%f171, %f2, %f170;
	ld.const.f32 	%f172, [%rd15+12];
	mul.f32 	%f36, %f169, %f169;
	mul.f32 	%f37, %f171, %f171;
	add.f32 	%f173, %f36, %f37;
	mul.f32 	%f38, %f172, %f172;
	setp.geu.f32 	%p7, %f173, %f38;
	mov.f32 	%f261, 0fD09502F9;
	@%p7 bra 	$L__BB1_13;
	sub.f32 	%f174, %f38, %f36;
	sub.f32 	%f175, %f174, %f37;
	sqrt.rn.f32 	%f176, %f175;
	sqrt.rn.f32 	%f177, %f38;
	div.rn.f32 	%f248, %f176, %f177;
	ld.const.f32 	%f178, [%rd15+24];
	add.f32 	%f261, %f176, %f178;
$L__BB1_13:
	setp.leu.f32 	%p8, %f261, %f253;
	@%p8 bra 	$L__BB1_15;
	ld.const.f32 	%f179, [%rd15];
	mul.f32 	%f250, %f248, %f179;
	ld.const.f32 	%f180, [%rd15+8];
	mul.f32 	%f251, %f248, %f180;
	ld.const.f32 	%f181, [%rd15+4];
	mul.f32 	%f252, %f248, %f181;
	mov.f32 	%f253, %f261;
$L__BB1_15:
	ld.const.f32 	%f183, [%rd15+44];
	sub.f32 	%f184, %f1, %f183;
	ld.const.f32 	%f185, [%rd15+48];
	sub.f32 	%f186, %f2, %f185;
	ld.const.f32 	%f187, [%rd15+40];
	mul.f32 	%f50, %f184, %f184;
	mul.f32 	%f51, %f186, %f186;
	add.f32 	%f188, %f50, %f51;
	mul.f32 	%f52, %f187, %f187;
	setp.geu.f32 	%p9, %f188, %f52;
	mov.f32 	%f267, 0fD09502F9;
	@%p9 bra 	$L__BB1_17;
	sub.f32 	%f189, %f52, %f50;
	sub.f32 	%f190, %f189, %f51;
	sqrt.rn.f32 	%f191, %f190;
	sqrt.rn.f32 	%f192, %f52;
	div.rn.f32 	%f248, %f191, %f192;
	ld.const.f32 	%f193, [%rd15+52];
	add.f32 	%f267, %f191, %f193;
$L__BB1_17:
	setp.leu.f32 	%p10, %f267, %f253;
	@%p10 bra 	$L__BB1_19;
	ld.const.f32 	%f194, [%rd15+28];
	mul.f32 	%f250, %f248, %f194;
	ld.const.f32 	%f195, [%rd15+36];
	mul.f32 	%f251, %f248, %f195;
	ld.const.f32 	%f196, [%rd15+32];
	mul.f32 	%f252, %f248, %f196;
	mov.f32 	%f253, %f267;
$L__BB1_19:
	add.s32 	%r29, %r29, 4;
	add.s64 	%rd15, %rd15, 112;
	setp.ne.s32 	%p11, %r29, 0;
	@%p11 bra 	$L__BB1_3;
$L__BB1_20:
	setp.eq.s32 	%p12, %r3, 0;
	@%p12 bra 	$L__BB1_36;
	setp.eq.s32 	%p13, %r3, 1;
	@%p13 bra 	$L__BB1_31;
	mul.wide.u32 	%rd8, %r31, 28;
	mov.u64 	%rd9, d_const_s;
	add.s64 	%rd3, %rd9, %rd8;
	ld.const.f32 	%f199, [%rd3+16];
	sub.f32 	%f200, %f1, %f199;
	ld.const.f32 	%f201, [%rd3+20];
	sub.f32 	%f202, %f2, %f201;
	ld.const.f32 	%f203, [%rd3+12];
	mul.f32 	%f72, %f200, %f200;
	mul.f32 	%f73, %f202, %f202;
	add.f32 	%f204, %f72, %f73;
	mul.f32 	%f74, %f203, %f203;
	setp.geu.f32 	%p14, %f204, %f74;
	mov.f32 	%f281, 0fD09502F9;
	@%p14 bra 	$L__BB1_24;
	sub.f32 	%f205, %f74, %f72;
	sub.f32 	%f206, %f205, %f73;
	sqrt.rn.f32 	%f207, %f206;
	sqrt.rn.f32 	%f208, %f74;
	div.rn.f32 	%f248, %f207, %f208;
	ld.const.f32 	%f209, [%rd3+24];
	add.f32 	%f281, %f207, %f209;
$L__BB1_24:
	setp.leu.f32 	%p15, %f281, %f253;
	@%p15 bra 	$L__BB1_26;
	ld.const.f32 	%f210, [%rd3];
	mul.f32 	%f250, %f248, %f210;
	ld.const.f32 	%f211, [%rd3+8];
	mul.f32 	%f251, %f248, %f211;
	ld.const.f32 	%f212, [%rd3+4];
	mul.f32 	%f252, %f248, %f212;
	mov.f32 	%f253, %f281;
$L__BB1_26:
	ld.const.f32 	%f214, [%rd3+44];
	sub.f32 	%f215, %f1, %f214;
	ld.const.f32 	%f216, [%rd3+48];
	sub.f32 	%f217, %f2, %f216;
	ld.const.f32 	%f218, [%rd3+40];
	mul.f32 	%f86, %f215, %f215;
	mul.f32 	%f87, %f217, %f217;
	add.f32 	%f219, %f86, %f87;
	mul.f32 	%f88, %f218, %f218;
	setp.geu.f32 	%p16, %f219, %f88;
	mov.f32 	%f287, 0fD09502F9;
	@%p16 bra 	$L__BB1_28;
	sub.f32 	%f220, %f88, %f86;
	sub.f32 	%f221, %f220, %f87;
	sqrt.rn.f32 	%f222, %f221;
	sqrt.rn.f32 	%f223, %f88;
	div.rn.f32 	%f248, %f222, %f223;
	ld.const.f32 	%f224, [%rd3+52];
	add.f32 	%f287, %f222, %f224;
$L__BB1_28:
	setp.leu.f32 	%p17, %f287, %f253;
	@%p17 bra 	$L__BB1_30;
	ld.const.f32 	%f225, [%rd3+28];
	mul.f32 	%f250, %f248, %f225;
	ld.const.f32 	%f226, [%rd3+36];
	mul.f32 	%f251, %f248, %f226;
	ld.const.f32 	%f227, [%rd3+32];
	mul.f32 	%f252, %f248, %f227;
	mov.f32 	%f253, %f287;
$L__BB1_30:
	add.s32 	%r31, %r31, 2;
$L__BB1_31:
	and.b32  	%r22, %r2, 1;
	setp.eq.b32 	%p18, %r22, 1;
	not.pred 	%p19, %p18;
	@%p19 bra 	$L__BB1_36;
	mul.wide.u32 	%rd10, %r31, 28;
	mov.u64 	%rd11, d_const_s;
	add.s64 	%rd4, %rd11, %rd10;
	ld.const.f32 	%f229, [%rd4+16];
	sub.f32 	%f230, %f1, %f229;
	ld.const.f32 	%f231, [%rd4+20];
	sub.f32 	%f232, %f2, %f231;
	ld.const.f32 	%f233, [%rd4+12];
	mul.f32 	%f108, %f230, %f230;
	mul.f32 	%f109, %f232, %f232;
	add.f32 	%f234, %f108, %f109;
	mul.f32 	%f110, %f233, %f233;
	setp.geu.f32 	%p20, %f234, %f110;
	mov.f32 	%f301, 0fD09502F9;
	@%p20 bra 	$L__BB1_34;
	sub.f32 	%f235, %f110, %f108;
	sub.f32 	%f236, %f235, %f109;
	sqrt.rn.f32 	%f237, %f236;
	sqrt.rn.f32 	%f238, %f110;
	div.rn.f32 	%f248, %f237, %f238;
	ld.const.f32 	%f239, [%rd4+24];
	add.f32 	%f301, %f237, %f239;
$L__BB1_34:
	setp.leu.f32 	%p21, %f301, %f253;
	@%p21 bra 	$L__BB1_36;
	ld.const.f32 	%f240, [%rd4];
	mul.f32 	%f250, %f248, %f240;
	ld.const.f32 	%f241, [%rd4+8];
	mul.f32 	%f251, %f248, %f241;
	ld.const.f32 	%f242, [%rd4+4];
	mul.f32 	%f252, %f248, %f242;
$L__BB1_36:
	mul.f32 	%f305, %f250, 0f437F0000;
	mul.f32 	%f306, %f251, 0f437F0000;
	mul.f32 	%f307, %f252, 0f437F0000;
$L__BB1_37:
	cvta.to.global.u64 	%rd12, %rd5;
	cvt.rzi.s32.f32 	%r23, %f305;
	mul.wide.s32 	%rd13, %r1, 4;
	add.s64 	%rd14, %rd12, %rd13;
	cvt.rzi.s32.f32 	%r24, %f306;
	cvt.rzi.s32.f32 	%r25, %f307;
	prmt.b32 	%r26, %r23, %r24, 0x3340U;
	prmt.b32 	%r27, %r25, 65535, 0x3340U;
	prmt.b32 	%r28, %r26, %r27, 0x5410U;
	st.global.u32 	[%rd14], %r28;
	ret;

}
	// .globl	_Z19ray_trace_read_onlyP6uchar4PK6Sphere
.visible .entry _Z19ray_trace_read_onlyP6uchar4PK6Sphere(
	.param .u64 .ptr .align 1 _Z19ray_trace_read_onlyP6uchar4PK6Sphere_param_0,
	.param .u64 .ptr .align 1 _Z19ray_trace_read_onlyP6uchar4PK6Sphere_param_1
)
{
	.reg .pred 	%p<22>;
	.reg .b32 	%r<32>;
	.reg .b32 	%f<308>;
	.reg .b64 	%rd<15>;

	ld.param.u64 	%rd7, [_Z19ray_trace_read_onlyP6uchar4PK6Sphere_param_0];
	ld.param.u64 	%rd8, [_Z19ray_trace_read_onlyP6uchar4PK6Sphere_param_1];
	cvta.to.global.u64 	%rd1, %rd8;
	mov.u32 	%r11, %tid.x;
	mov.u32 	%r12, %ctaid.x;
	mov.u32 	%r13, %ntid.x;
	mad.lo.s32 	%r14, %r12, %r13, %r11;
	mov.u32 	%r15, %tid.y;
	mov.u32 	%r16, %ctaid.y;
	mov.u32 	%r17, %ntid.y;
	mad.lo.s32 	%r18, %r16, %r17, %r15;
	mov.u32 	%r19, %nctaid.x;
	mul.lo.s32 	%r20, %r19, %r13;
	mad.lo.s32 	%r1, %r20, %r18, %r14;
	cvt.rn.f32.s32 	%f128, %r14;
	add.f32 	%f1, %f128, 0fC4800000;
	cvt.rn.f32.u32 	%f129, %r18;
	add.f32 	%f2, %f129, 0fC4800000;
	ld.const.u32 	%r2, [d_sphere_count];
	setp.eq.s32 	%p1, %r2, 0;
	mov.f32 	%f305, 0f00000000;
	mov.f32 	%f306, %f305;
	mov.f32 	%f307, %f305;
	@%p1 bra 	$L__BB2_37;
	and.b32  	%r3, %r2, 3;
	setp.lt.u32 	%p2, %r2, 4;
	mov.f32 	%f252, 0f00000000;
	mov.f32 	%f253, 0fD09502F9;
	mov.b32 	%r31, 0;
	mov.f32 	%f251, %f252;
	mov.f32 	%f250, %f252;
	@%p2 bra 	$L__BB2_20;
	and.b32  	%r31, %r2, -4;
	neg.s32 	%r29, %r31;
	add.s64 	%rd14, %rd1, 56;
	mov.f32 	%f252, 0f00000000;
	mov.f32 	%f253, 0fD09502F9;
$L__BB2_3:
	.pragma "nounroll";
	ld.global.nc.f32 	%f138, [%rd14+-40];
	sub.f32 	%f139, %f1, %f138;
	ld.global.nc.f32 	%f140, [%rd14+-36];
	sub.f32 	%f141, %f2, %f140;
	ld.global.nc.f32 	%f142, [%rd14+-44];
	mul.f32 	%f8, %f139, %f139;
	mul.f32 	%f9, %f141, %f141;
	add.f32 	%f143, %f8, %f9;
	mul.f32 	%f10, %f142, %f142;
	setp.geu.f32 	%p3, %f143, %f10;
	mov.f32 	%f249, 0fD09502F9;
	@%p3 bra 	$L__BB2_5;
	sub.f32 	%f144, %f10, %f8;
	sub.f32 	%f145, %f144, %f9;
	sqrt.rn.f32 	%f146, %f145;
	sqrt.rn.f32 	%f147, %f10;
	div.rn.f32 	%f248, %f146, %f147;
	ld.global.nc.f32 	%f148, [%rd14+-32];
	add.f32 	%f249, %f146, %f148;
$L__BB2_5:
	setp.leu.f32 	%p4, %f249, %f253;
	@%p4 bra 	$L__BB2_7;
	ld.global.nc.f32 	%f149, [%rd14+-56];
	mul.f32 	%f250, %f248, %f149;
	ld.global.nc.f32 	%f150, [%rd14+-48];
	mul.f32 	%f251, %f248, %f150;
	ld.global.nc.f32 	%f151, [%rd14+-52];
	mul.f32 	%f252, %f248, %f151;
	mov.f32 	%f253, %f249;
$L__BB2_7:
	ld.global.nc.f32 	%f153, [%rd14+-12];
	sub.f32 	%f154, %f1, %f153;
	ld.global.nc.f32 	%f155, [%rd14+-8];
	sub.f32 	%f156, %f2, %f155;
	ld.global.nc.f32 	%f157, [%rd14+-16];
	mul.f32 	%f22, %f154, %f154;
	mul.f32 	%f23, %f156, %f156;
	add.f32 	%f158, %f22, %f23;
	mul.f32 	%f24, %f157, %f157;
	setp.geu.f32 	%p5, %f158, %f24;
	mov.f32 	%f255, 0fD09502F9;
	@%p5 bra 	$L__BB2_9;
	sub.f32 	%f159, %f24, %f22;
	sub.f32 	%f160, %f159, %f23;
	sqrt.rn.f32 	%f161, %f160;
	sqrt.rn.f32 	%f162, %f24;
	div.rn.f32 	%f248, %f161, %f162;
	ld.global.nc.f32 	%f163, [%rd14+-4];
	add.f32 	%f255, %f161, %f163;
$L__BB2_9:
	setp.leu.f32 	%p6, %f255, %f253;
	@%p6 bra 	$L__BB2_11;
	ld.global.nc.f32 	%f164, [%rd14+-28];
	mul.f32 	%f250, %f248, %f164;
	ld.global.nc.f32 	%f165, [%rd14+-20];
	mul.f32 	%f251, %f248, %f165;
	ld.global.nc.f32 	%f166, [%rd14+-24];
	mul.f32 	%f252, %f248, %f166;
	mov.f32 	%f253, %f255;
$L__BB2_11:
	ld.global.nc.f32 	%f168, [%rd14+16];
	sub.f32 	%f169, %f1, %f168;
	ld.global.nc.f32 	%f170, [%rd14+20];
	sub.f32 	%f171, %f2, %f170;
	ld.global.nc.f32 	%f172, [%rd14+12];
	mul.f32 	%f36, %f169, %f169;
	mul.f32 	%f37, %f171, %f171;
	add.f32 	%f173, %f36, %f37;
	mul.f32 	%f38, %f172, %f172;
	setp.geu.f32 	%p7, %f173, %f38;
	mov.f32 	%f261, 0fD09502F9;
	@%p7 bra 	$L__BB2_13;
	sub.f32 	%f174, %f38, %f36;
	sub.f32 	%f175, %f174, %f37;
	sqrt.rn.f32 	%f176, %f175;
	sqrt.rn.f32 	%f177, %f38;
	div.rn.f32 	%f248, %f176, %f177;
	ld.global.nc.f32 	%f178, [%rd14+24];
	add.f32 	%f261, %f176, %f178;
$L__BB2_13:
	setp.leu.f32 	%p8, %f261, %f253;
	@%p8 bra 	$L__BB2_15;
	ld.global.nc.f32 	%f179, [%rd14];
	mul.f32 	%f250, %f248, %f179;
	ld.global.nc.f32 	%f180, [%rd14+8];
	mul.f32 	%f251, %f248, %f180;
	ld.global.nc.f32 	%f181, [%rd14+4];
	mul.f32 	%f252, %f248, %f181;
	mov.f32 	%f253, %f261;
$L__BB2_15:
	ld.global.nc.f32 	%f183, [%rd14+44];
	sub.f32 	%f184, %f1, %f183;
	ld.global.nc.f32 	%f185, [%rd14+48];
	sub.f32 	%f186, %f2, %f185;
	ld.global.nc.f32 	%f187, [%rd14+40];
	mul.f32 	%f50, %f184, %f184;
	mul.f32 	%f51, %f186, %f186;
	add.f32 	%f188, %f50, %f51;
	mul.f32 	%f52, %f187, %f187;
	setp.geu.f32 	%p9, %f188, %f52;
	mov.f32 	%f267, 0fD09502F9;
	@%p9 bra 	$L__BB2_17;
	sub.f32 	%f189, %f52, %f50;
	sub.f32 	%f190, %f189, %f51;
	sqrt.rn.f32 	%f191, %f190;
	sqrt.rn.f32 	%f192, %f52;
	div.rn.f32 	%f248, %f191, %f192;
	ld.global.nc.f32 	%f193, [%rd14+52];
	add.f32 	%f267, %f191, %f193;
$L__BB2_17:
	setp.leu.f32 	%p10, %f267, %f253;
	@%p10 bra 	$L__BB2_19;
	ld.global.nc.f32 	%f194, [%rd14+28];
	mul.f32 	%f250, %f248, %f194;
	ld.global.nc.f32 	%f195, [%rd14+36];
	mul.f32 	%f251, %f248, %f195;
	ld.global.nc.f32 	%f196, [%rd14+32];
	mul.f32 	%f252, %f248, %f196;
	mov.f32 	%f253, %f267;
$L__BB2_19:
	add.s32 	%r29, %r29, 4;
	add.s64 	%rd14, %rd14, 112;
	setp.ne.s32 	%p11, %r29, 0;
	@%p11 bra 	$L__BB2_3;
$L__BB2_20:
	setp.eq.s32 	%p12, %r3, 0;
	@%p12 bra 	$L__BB2_36;
	setp.eq.s32 	%p13, %r3, 1;
	@%p13 bra 	$L__BB2_31;
	mul.wide.u32 	%rd9, %r31, 28;
	add.s64 	%rd5, %rd1, %rd9;
	ld.global.nc.f32 	%f199, [%rd5+16];
	sub.f32 	%f200, %f1, %f199;
	ld.global.nc.f32 	%f201, [%rd5+20];
	sub.f32 	%f202, %f2, %f201;
	ld.global.nc.f32 	%f203, [%rd5+12];
	mul.f32 	%f72, %f200, %f200;
	mul.f32 	%f73, %f202, %f202;
	add.f32 	%f204, %f72, %f73;
	mul.f32 	%f74, %f203, %f203;
	setp.geu.f32 	%p14, %f204, %f74;
	mov.f32 	%f281, 0fD09502F9;
	@%p14 bra 	$L__BB2_24;
	sub.f32 	%f205, %f74, %f72;
	sub.f32 	%f206, %f205, %f73;
	sqrt.rn.f32 	%f207, %f206;
	sqrt.rn.f32 	%f208, %f74;
	div.rn.f32 	%f248, %f207, %f208;
	ld.global.nc.f32 	%f209, [%rd5+24];
	add.f32 	%f281, %f207, %f209;
$L__BB2_24:
	setp.leu.f32 	%p15, %f281, %f253;
	@%p15 bra 	$L__BB2_26;
	ld.global.nc.f32 	%f210, [%rd5];
	mul.f32 	%f250, %f248, %f210;
	ld.global.nc.f32 	%f211, [%rd5+8];
	mul.f32 	%f251, %f248, %f211;
	ld.global.nc.f32 	%f212, [%rd5+4];
	mul.f32 	%f252, %f248, %f212;
	mov.f32 	%f253, %f281;
$L__BB2_26:
	ld.global.nc.f32 	%f214, [%rd5+44];
	sub.f32 	%f215, %f1, %f214;
	ld.global.nc.f32 	%f216, [%rd5+48];
	sub.f32 	%f217, %f2, %f216;
	ld.global.nc.f32 	%f218, [%rd5+40];
	mul.f32 	%f86, %f215, %f215;
	mul.f32 	%f87, %f217, %f217;
	add.f32 	%f219, %f86, %f87;
	mul.f32 	%f88, %f218, %f218;
	setp.geu.f32 	%p16, %f219, %f88;
	mov.f32 	%f287, 0fD09502F9;
	@%p16 bra 	$L__BB2_28;
	sub.f32 	%f220, %f88, %f86;
	sub.f32 	%f221, %f220, %f87;
	sqrt.rn.f32 	%f222, %f221;
	sqrt.rn.f32 	%f223, %f88;
	div.rn.f32 	%f248, %f222, %f223;
	ld.global.nc.f32 	%f224, [%rd5+52];
	add.f32 	%f287, %f222, %f224;
$L__BB2_28:
	setp.leu.f32 	%p17, %f287, %f253;
	@%p17 bra 	$L__BB2_30;
	ld.global.nc.f32 	%f225, [%rd5+28];
	mul.f32 	%f250, %f248, %f225;
	ld.global.nc.f32 	%f226, [%rd5+36];
	mul.f32 	%f251, %f248, %f226;
	ld.global.nc.f32 	%f227, [%rd5+32];
	mul.f32 	%f252, %f248, %f227;
	mov.f32 	%f253, %f287;
$L__BB2_30:
	add.s32 	%r31, %r31, 2;
$L__BB2_31:
	and.b32  	%r22, %r2, 1;
	setp.eq.b32 	%p18, %r22, 1;
	not.pred 	%p19, %p18;
	@%p19 bra 	$L__BB2_36;
	mul.wide.u32 	%rd10, %r31, 28;
	add.s64 	%rd6, %rd1, %rd10;
	ld.global.nc.f32 	%f229, [%rd6+16];
	sub.f32 	%f230, %f1, %f229;
	ld.global.nc.f32 	%f231, [%rd6+20];
	sub.f32 	%f232, %f2, %f231;
	ld.global.nc.f32 	%f233, [%rd6+12];
	mul.f32 	%f108, %f230, %f230;
	mul.f32 	%f109, %f232, %f232;
	add.f32 	%f234, %f108, %f109;
	mul.f32 	%f110, %f233, %f233;
	setp.geu.f32 	%p20, %f234, %f110;
	mov.f32 	%f301, 0fD09502F9;
	@%p20 bra 	$L__BB2_34;
	sub.f32 	%f235, %f110, %f108;
	sub.f32 	%f236, %f235, %f109;
	sqrt.rn.f32 	%f237, %f236;
	sqrt.rn.f32 	%f238, %f110;
	div.rn.f32 	%f248, %f237, %f238;
	ld.global.nc.f32 	%f239, [%rd6+24];
	add.f32 	%f301, %f237, %f239;
$L__BB2_34:
	setp.leu.f32 	%p21, %f301, %f253;
	@%p21 bra 	$L__BB2_36;
	ld.global.nc.f32 	%f240, [%rd6];
	mul.f32 	%f250, %f248, %f240;
	ld.global.nc.f32 	%f241, [%rd6+8];
	mul.f32 	%f251, %f248, %f241;
	ld.global.nc.f32 	%f242, [%rd6+4];
	mul.f32 	%f252, %f248, %f242;
$L__BB2_36:
	mul.f32 	%f305, %f250, 0f437F0000;
	mul.f32 	%f306, %f251, 0f437F0000;
	mul.f32 	%f307, %f252, 0f437F0000;
$L__BB2_37:
	cvta.to.global.u64 	%rd11, %rd7;
	cvt.rzi.s32.f32 	%r23, %f305;
	mul.wide.s32 	%rd12, %r1, 4;
	add.s64 	%rd13, %rd11, %rd12;
	cvt.rzi.s32.f32 	%r24, %f306;
	cvt.rzi.s32.f32 	%r25, %f307;
	prmt.b32 	%r26, %r23, %r24, 0x3340U;
	prmt.b32 	%r27, %r25, 65535, 0x3340U;
	prmt.b32 	%r28, %r26, %r27, 0x5410U;
	st.global.u32 	[%rd13], %r28;
	ret;

}


// ===== COMPILED SASS (sm_100) =====

	.target	sm_100

	.elftype	@"ET_EXEC"


//--------------------- .note.nv.tkinfo           --------------------------
	.section	.note.nv.tkinfo,"",@"SHT_NOTE"
	.sectionflags	@"SHF_NOTE_NV_TKINFO"
	.tkinfo
        /*0018*/ 	.word	0x00000002
        /*0030*/ 	.string	""
        /*0030*/ 	.string	"ptxas"
        /*0030*/ 	.string	"Cuda compilation tools, release 13.0, V13.0.88"
        /*0030*/ 	.string	"Build cuda_13.0.r13.0/compiler.36424714_0"
        /*0030*/ 	.string	"-arch sm_100 -m 64 "



//--------------------- .note.nv.cuinfo           --------------------------
	.section	.note.nv.cuinfo,"",@"SHT_NOTE"
	.sectionflags	@"SHF_NOTE_NV_CUINFO"
        /*0018*/ 	.short	0x0002
        /*001a*/ 	.short	0x0064
        /*001c*/ 	.short	0x0082
	.zero		2


//--------------------- .nv.info                  --------------------------
	.section	.nv.info,"",@"SHT_CUDA_INFO"
	.align	4


	//----- nvinfo : EIATTR_REGCOUNT
	.align		4
        /*0000*/ 	.byte	0x04, 0x2f
        /*0002*/ 	.short	(.L_3 - .L_2)
	.align		4
.L_2:
        /*0004*/ 	.word	index@(_Z9ray_traceP6uchar4P6Sphere)
        /*0008*/ 	.word	0x0000001a


	//----- nvinfo : EIATTR_FRAME_SIZE
	.align		4
.L_3:
        /*000c*/ 	.byte	0x04, 0x11
        /*000e*/ 	.short	(.L_5 - .L_4)
	.align		4
.L_4:
        /*0010*/ 	.word	index@($__internal_5_$__cuda_sm3x_div_rn_noftz_f32_slowpath)
        /*0014*/ 	.word	0x00000000


	//----- nvinfo : EIATTR_FRAME_SIZE
	.align		4
.L_5:
        /*0018*/ 	.byte	0x04, 0x11
        /*001a*/ 	.short	(.L_7 - .L_6)
	.align		4
.L_6:
        /*001c*/ 	.word	index@($__internal_4_$__cuda_sm20_sqrt_rn_f32_slowpath)
        /*0020*/ 	.word	0x00000000


	//----- nvinfo : EIATTR_FRAME_SIZE
	.align		4
.L_7:
        /*0024*/ 	.byte	0x04, 0x11
        /*0026*/ 	.short	(.L_9 - .L_8)
	.align		4
.L_8:
        /*0028*/ 	.word	index@(_Z9ray_traceP6uchar4P6Sphere)
        /*002c*/ 	.word	0x00000000


	//----- nvinfo : EIATTR_REGCOUNT
	.align		4
.L_9:
        /*0030*/ 	.byte	0x04, 0x2f
        /*0032*/ 	.short	(.L_11 - .L_10)
	.align		4
.L_10:
        /*0034*/ 	.word	index@(_Z15ray_trace_constP6uchar4)
        /*0038*/ 	.word	0x00000017


	//----- nvinfo : EIATTR_FRAME_SIZE
	.align		4
.L_11:
        /*003c*/ 	.byte	0x04, 0x11
        /*003e*/ 	.short	(.L_13 - .L_12)
	.align		4
.L_12:
        /*0040*/ 	.word	index@($__internal_3_$__cuda_sm3x_div_rn_noftz_f32_slowpath)
        /*0044*/ 	.word	0x00000000


	//----- nvinfo : EIATTR_FRAME_SIZE
	.align		4
.L_13:
        /*0048*/ 	.byte	0x04, 0x11
        /*004a*/ 	.short	(.L_15 - .L_14)
	.align		4
.L_14:
        /*004c*/ 	.word	index@($__internal_2_$__cuda_sm20_sqrt_rn_f32_slowpath)
        /*0050*/ 	.word	0x00000000


	//----- nvinfo : EIATTR_FRAME_SIZE
	.align		4
.L_15:
        /*0054*/ 	.byte	0x04, 0x11
        /*0056*/ 	.short	(.L_17 - .L_16)
	.align		4
.L_16:
        /*0058*/ 	.word	index@(_Z15ray_trace_constP6uchar4)
        /*005c*/ 	.word	0x00000000


	//----- nvinfo : EIATTR_REGCOUNT
	.align		4
.L_17:
        /*0060*/ 	.byte	0x04, 0x2f
        /*0062*/ 	.short	(.L_19 - .L_18)
	.align		4
.L_18:
        /*0064*/ 	.word	index@(_Z19ray_trace_read_onlyP6uchar4PK6Sphere)
        /*0068*/ 	.word	0x0000001a


	//----- nvinfo : EIATTR_FRAME_SIZE
	.align		4
.L_19:
        /*006c*/ 	.byte	0x04, 0x11
        /*006e*/ 	.short	(.L_21 - .L_20)
	.align		4
.L_20:
        /*0070*/ 	.word	index@($__internal_1_$__cuda_sm3x_div_rn_noftz_f32_slowpath)
        /*0074*/ 	.word	0x00000000


	//----- nvinfo : EIATTR_FRAME_SIZE
	.align		4
.L_21:
        /*0078*/ 	.byte	0x04, 0x11
        /*007a*/ 	.short	(.L_23 - .L_22)
	.align		4
.L_22:
        /*007c*/ 	.word	index@($__internal_0_$__cuda_sm20_sqrt_rn_f32_slowpath)
        /*0080*/ 	.word	0x00000000


	//----- nvinfo : EIATTR_FRAME_SIZE
	.align		4
.L_23:
        /*0084*/ 	.byte	0x04, 0x11
        /*0086*/ 	.short	(.L_25 - .L_24)
	.align		4
.L_24:
        /*0088*/ 	.word	index@(_Z19ray_trace_read_onlyP6uchar4PK6Sphere)
        /*008c*/ 	.word	0x00000000


	//----- nvinfo : EIATTR_MIN_STACK_SIZE
	.align		4
.L_25:
        /*0090*/ 	.byte	0x04, 0x12
        /*0092*/ 	.short	(.L_27 - .L_26)
	.align		4
.L_26:
        /*0094*/ 	.word	index@(_Z19ray_trace_read_onlyP6uchar4PK6Sphere)
        /*0098*/ 	.word	0x00000000


	//----- nvinfo : EIATTR_MIN_STACK_SIZE
	.align		4
.L_27:
        /*009c*/ 	.byte	0x04, 0x12
        /*009e*/ 	.short	(.L_29 - .L_28)
	.align		4
.L_28:
        /*00a0*/ 	.word	index@(_Z15ray_trace_constP6uchar4)
        /*00a4*/ 	.word	0x00000000


	//----- nvinfo : EIATTR_MIN_STACK_SIZE
	.align		4
.L_29:
        /*00a8*/ 	.byte	0x04, 0x12
        /*00aa*/ 	.short	(.L_31 - .L_30)
	.align		4
.L_30:
        /*00ac*/ 	.word	index@(_Z9ray_traceP6uchar4P6Sphere)
        /*00b0*/ 	.word	0x00000000
.L_31:


//--------------------- .nv.compat                --------------------------
	.section	.nv.compat,"",@"SHT_CUDA_COMPAT_INFO"
	.align	4
        /*0000*/ 	.byte	0x02, 0x09, 0x00, 0x00, 0x02, 0x02, 0x01, 0x00, 0x02, 0x05, 0x05, 0x00, 0x03, 0x07, 0x01, 0x01
        /*0010*/ 	.byte	0x02, 0x03, 0x00, 0x00, 0x02, 0x06, 0x01, 0x00, 0x04, 0x0b, 0x08, 0x00, 0x01, 0x00, 0x00, 0x00
        /*0020*/ 	.byte	0x00, 0x00, 0x00, 0x00


//--------------------- .nv.info._Z19ray_trace_read_onlyP6uchar4PK6Sphere --------------------------
	.section	.nv.info._Z19ray_trace_read_onlyP6uchar4PK6Sphere,"",@"SHT_CUDA_INFO"
	.sectionflags	@""
	.align	4


	//----- nvinfo : EIATTR_CUDA_API_VERSION
	.align		4
        /*0000*/ 	.byte	0x04, 0x37
        /*0002*/ 	.short	(.L_33 - .L_32)
.L_32:
        /*0004*/ 	.word	0x00000082


	//----- nvinfo : EIATTR_KPARAM_INFO
	.align		4
.L_33:
        /*0008*/ 	.byte	0x04, 0x17
        /*000a*/ 	.short	(.L_35 - .L_34)
.L_34:
        /*000c*/ 	.word	0x00000000
        /*0010*/ 	.short	0x0001
        /*0012*/ 	.short	0x0008
        /*0014*/ 	.byte	0x00, 0xf5, 0x21, 0x00


	//----- nvinfo : EIATTR_KPARAM_INFO
	.align		4
.L_35:
        /*0018*/ 	.byte	0x04, 0x17
        /*001a*/ 	.short	(.L_37 - .L_36)
.L_36:
        /*001c*/ 	.word	0x00000000
        /*0020*/ 	.short	0x0000
        /*0022*/ 	.short	0x0000
        /*0024*/ 	.byte	0x00, 0xf5, 0x21, 0x00


	//----- nvinfo : EIATTR_SPARSE_MMA_MASK
	.align		4
.L_37:
        /*0028*/ 	.byte	0x03, 0x50
        /*002a*/ 	.short	0x0000


	//----- nvinfo : EIATTR_MAXREG_COUNT
	.align		4
        /*002c*/ 	.byte	0x03, 0x1b
        /*002e*/ 	.short	0x00ff


	//----- nvinfo : EIATTR_MERCURY_ISA_VERSION
	.align		4
        /*0030*/ 	.byte	0x03, 0x5f
        /*0032*/ 	.short	0x0101


	//----- nvinfo : EIATTR_VRC_CTA_INIT_COUNT
	.align		4
        /*0034*/ 	.byte	0x02, 0x4a
	.zero		1
	.zero		1


	//----- nvinfo : EIATTR_EXIT_INSTR_OFFSETS
	.align		4
        /*0038*/ 	.byte	0x04, 0x1c
        /*003a*/ 	.short	(.L_39 - .L_38)


	//   ....[0]....
.L_38:
        /*003c*/ 	.word	0x00002250


	//----- nvinfo : EIATTR_CRS_STACK_SIZE
	.align		4
.L_39:
        /*0040*/ 	.byte	0x04, 0x1e
        /*0042*/ 	.short	(.L_41 - .L_40)
.L_40:
        /*0044*/ 	.word	0x00000000


	//----- nvinfo : EIATTR_CBANK_PARAM_SIZE
	.align		4
.L_41:
        /*0048*/ 	.byte	0x03, 0x19
        /*004a*/ 	.short	0x0010


	//----- nvinfo : EIATTR_PARAM_CBANK
	.align		4
        /*004c*/ 	.byte	0x04, 0x0a
        /*004e*/ 	.short	(.L_43 - .L_42)
	.align		4
.L_42:
        /*0050*/ 	.word	index@(.nv.constant0._Z19ray_trace_read_onlyP6uchar4PK6Sphere)
        /*0054*/ 	.short	0x0380
        /*0056*/ 	.short	0x0010


	//----- nvinfo : EIATTR_SW_WAR
	.align		4
.L_43:
        /*0058*/ 	.byte	0x04, 0x36
        /*005a*/ 	.short	(.L_45 - .L_44)
.L_44:
        /*005c*/ 	.word	0x00000008
.L_45:


//--------------------- .nv.info._Z15ray_trace_constP6uchar4 --------------------------
	.section	.nv.info._Z15ray_trace_constP6uchar4,"",@"SHT_CUDA_INFO"
	.sectionflags	@""
	.align	4


	//----- nvinfo : EIATTR_CUDA_API_VERSION
	.align		4
        /*0000*/ 	.byte	0x04, 0x37
        /*0002*/ 	.short	(.L_47 - .L_46)
.L_46:
        /*0004*/ 	.word	0x00000082


	//----- nvinfo : EIATTR_KPARAM_INFO
	.align		4
.L_47:
        /*0008*/ 	.byte	0x04, 0x17
        /*000a*/ 	.short	(.L_49 - .L_48)
.L_48:
        /*000c*/ 	.word	0x00000000
        /*0010*/ 	.short	0x0000
        /*0012*/ 	.short	0x0000
        /*0014*/ 	.byte	0x00, 0xf5, 0x21, 0x00


	//----- nvinfo : EIATTR_SPARSE_MMA_MASK
	.align		4
.L_49:
        /*0018*/ 	.byte	0x03, 0x50
        /*001a*/ 	.short	0x0000


	//----- nvinfo : EIATTR_MAXREG_COUNT
	.align		4
        /*001c*/ 	.byte	0x03, 0x1b
        /*001e*/ 	.short	0x00ff


	//----- nvinfo : EIATTR_MERCURY_ISA_VERSION
	.align		4
        /*0020*/ 	.byte	0x03, 0x5f
        /*0022*/ 	.short	0x0101


	//----- nvinfo : EIATTR_VRC_CTA_INIT_COUNT
	.align		4
        /*0024*/ 	.byte	0x02, 0x4a
	.zero		1
	.zero		1


	//----- nvinfo : EIATTR_EXIT_INSTR_OFFSETS
	.align		4
        /*0028*/ 	.byte	0x04, 0x1c
        /*002a*/ 	.short	(.L_51 - .L_50)


	//   ....[0]....
.L_50:
        /*002c*/ 	.word	0x000020d0


	//----- nvinfo : EIATTR_CRS_STACK_SIZE
	.align		4
.L_51:
        /*0030*/ 	.byte	0x04, 0x1e
        /*0032*/ 	.short	(.L_53 - .L_52)
.L_52:
        /*0034*/ 	.word	0x00000000


	//----- nvinfo : EIATTR_CBANK_PARAM_SIZE
	.align		4
.L_53:
        /*0038*/ 	.byte	0x03, 0x19
        /*003a*/ 	.short	0x0008


	//----- nvinfo : EIATTR_PARAM_CBANK
	.align		4
        /*003c*/ 	.byte	0x04, 0x0a
        /*003e*/ 	.short	(.L_55 - .L_54)
	.align		4
.L_54:
        /*0040*/ 	.word	index@(.nv.constant0._Z15ray_trace_constP6uchar4)
        /*0044*/ 	.short	0x0380
        /*0046*/ 	.short	0x0008


	//----- nvinfo : EIATTR_SW_WAR
	.align		4
.L_55:
        /*0048*/ 	.byte	0x04, 0x36
        /*004a*/ 	.short	(.L_57 - .L_56)
.L_56:
        /*004c*/ 	.word	0x00000008
.L_57:


//--------------------- .nv.info._Z9ray_traceP6uchar4P6Sphere --------------------------
	.section	.nv.info._Z9ray_traceP6uchar4P6Sphere,"",@"SHT_CUDA_INFO"
	.sectionflags	@""
	.align	4


	//----- nvinfo : EIATTR_CUDA_API_VERSION
	.align		4
        /*0000*/ 	.byte	0x04, 0x37
        /*0002*/ 	.short	(.L_59 - .L_58)
.L_58:
        /*0004*/ 	.word	0x00000082


	//----- nvinfo : EIATTR_KPARAM_INFO
	.align		4
.L_59:
        /*0008*/ 	.byte	0x04, 0x17
        /*000a*/ 	.short	(.L_61 - .L_60)
.L_60:
        /*000c*/ 	.word	0x00000000
        /*0010*/ 	.short	0x0001
        /*0012*/ 	.short	0x0008
        /*0014*/ 	.byte	0x00, 0xf5, 0x21, 0x00


	//----- nvinfo : EIATTR_KPARAM_INFO
	.align		4
.L_61:
        /*0018*/ 	.byte	0x04, 0x17
        /*001a*/ 	.short	(.L_63 - .L_62)
.L_62:
        /*001c*/ 	.word	0x00000000
        /*0020*/ 	.short	0x0000
        /*0022*/ 	.short	0x0000
        /*0024*/ 	.byte	0x00, 0xf5, 0x21, 0x00


	//----- nvinfo : EIATTR_SPARSE_MMA_MASK
	.align		4
.L_63:
        /*0028*/ 	.byte	0x03, 0x50
        /*002a*/ 	.short	0x0000


	//----- nvinfo : EIATTR_MAXREG_COUNT
	.align		4
        /*002c*/ 	.byte	0x03, 0x1b
        /*002e*/ 	.short	0x00ff


	//----- nvinfo : EIATTR_MERCURY_ISA_VERSION
	.align		4
        /*0030*/ 	.byte	0x03, 0x5f
        /*0032*/ 	.short	0x0101


	//----- nvinfo : EIATTR_VRC_CTA_INIT_COUNT
	.align		4
        /*0034*/ 	.byte	0x02, 0x4a
	.zero		1
	.zero		1


	//----- nvinfo : EIATTR_EXIT_INSTR_OFFSETS
	.align		4
        /*0038*/ 	.byte	0x04, 0x1c
        /*003a*/ 	.short	(.L_65 - .L_64)


	//   ....[0]....
.L_64:
        /*003c*/ 	.word	0x00002250


	//----- nvinfo : EIATTR_CRS_STACK_SIZE
	.align		4
.L_65:
        /*0040*/ 	.byte	0x04, 0x1e
        /*0042*/ 	.short	(.L_67 - .L_66)
.L_66:
        /*0044*/ 	.word	0x00000000


	//----- nvinfo : EIATTR_CBANK_PARAM_SIZE
	.align		4
.L_67:
        /*0048*/ 	.byte	0x03, 0x19
        /*004a*/ 	.short	0x0010


	//----- nvinfo : EIATTR_PARAM_CBANK
	.align		4
        /*004c*/ 	.byte	0x04, 0x0a
        /*004e*/ 	.short	(.L_69 - .L_68)
	.align		4
.L_68:
        /*0050*/ 	.word	index@(.nv.constant0._Z9ray_traceP6uchar4P6Sphere)
        /*0054*/ 	.short	0x0380
        /*0056*/ 	.short	0x0010


	//----- nvinfo : EIATTR_SW_WAR
	.align		4
.L_69:
        /*0058*/ 	.byte	0x04, 0x36
        /*005a*/ 	.short	(.L_71 - .L_70)
.L_70:
        /*005c*/ 	.word	0x00000008
.L_71:


//--------------------- .nv.callgraph             --------------------------
	.section	.nv.callgraph,"",@"SHT_CUDA_CALLGRAPH"
	.align	4
	.sectionentsize	8
	.align		4
        /*0000*/ 	.word	0x00000000
	.align		4
        /*0004*/ 	.word	0xffffffff
	.align		4
        /*0008*/ 	.word	0x00000000
	.align		4
        /*000c*/ 	.word	0xfffffffe
	.align		4
        /*0010*/ 	.word	0x00000000
	.align		4
        /*0014*/ 	.word	0xfffffffd
	.align		4
        /*0018*/ 	.word	0x00000000
	.align		4
        /*001c*/ 	.word	0xfffffffc


//--------------------- .nv.constant3             --------------------------
	.section	.nv.constant3,"a",@progbits
	.align	4
.nv.constant3:
	.type		d_const_s,@object
	.size		d_const_s,(d_sphere_count - d_const_s)
d_const_s:
	.zero		57344
	.type		d_sphere_count,@object
	.size		d_sphere_count,(.L_1 - d_sphere_count)
d_sphere_count:
	.zero		4
.L_1:


//--------------------- .text._Z19ray_trace_read_onlyP6uchar4PK6Sphere --------------------------
	.section	.text._Z19ray_trace_read_onlyP6uchar4PK6Sphere,"ax",@progbits
	.align	128
        .global         _Z19ray_trace_read_onlyP6uchar4PK6Sphere
        .type           _Z19ray_trace_read_onlyP6uchar4PK6Sphere,@function
        .size           _Z19ray_trace_read_onlyP6uchar4PK6Sphere,(.L_x_275 - _Z19ray_trace_read_onlyP6uchar4PK6Sphere)
        .other          _Z19ray_trace_read_onlyP6uchar4PK6Sphere,@"STO_CUDA_ENTRY STV_DEFAULT"
_Z19ray_trace_read_onlyP6uchar4PK6Sphere:
.text._Z19ray_trace_read_onlyP6uchar4PK6Sphere:
[----:B------:R-:W-:Y:S01]  /*0000*/  LDC R1, c[0x0][0x37c] ;  /* 0x0000df00ff017b82 */ /* 0x000fe20000000800 */
[----:B------:R-:W0:Y:S07]  /*0010*/  S2R R3, SR_TID.Y ;  /* 0x0000000000037919 */ /* 0x000e2e0000002200 */
[----:B------:R-:W1:Y:S01]  /*0020*/  LDC R5, c[0x0][0x360] ;  /* 0x0000d800ff057b82 */ /* 0x000e620000000800 */
[----:B------:R-:W2:Y:S01]  /*0030*/  LDCU UR4, c[0x3][0xe000] ;  /* 0x00dc0000ff0477ac */ /* 0x000ea20008000800 */
[----:B------:R-:W-:Y:S01]  /*0040*/  HFMA2 R7, -RZ, RZ, 0, 0 ;  /* 0x00000000ff077431 */ /* 0x000fe200000001ff */
[----:B------:R-:W3:Y:S01]  /*0050*/  S2R R0, SR_TID.X ;  /* 0x0000000000007919 */ /* 0x000ee20000002100 */
[----:B------:R-:W4:Y:S04]  /*0060*/  LDCU.64 UR10, c[0x0][0x358] ;  /* 0x00006b00ff0a77ac */ /* 0x000f280008000a00 */
[----:B------:R-:W0:Y:S08]  /*0070*/  S2UR UR6, SR_CTAID.Y ;  /* 0x00000000000679c3 */ /* 0x000e300000002600 */
[----:B------:R-:W0:Y:S01]  /*0080*/  LDC R2, c[0x0][0x364] ;  /* 0x0000d900ff027b82 */ /* 0x000e220000000800 */
[----:B------:R-:W1:Y:S01]  /*0090*/  LDCU UR7, c[0x0][0x370] ;  /* 0x00006e00ff0777ac */ /* 0x000e620008000800 */
[----:B--2---:R-:W-:-:S06]  /*00a0*/  UISETP.NE.AND UP0, UPT, UR4, URZ, UPT ;  /* 0x000000ff0400728c */ /* 0x004fcc000bf05270 */
[----:B------:R-:W3:Y:S01]  /*00b0*/  S2UR UR5, SR_CTAID.X ;  /* 0x00000000000579c3 */ /* 0x000ee20000002500 */
[C---:B-1----:R-:W-:Y:S02]  /*00c0*/  IMAD R8, R5.reuse, UR7, RZ ;  /* 0x0000000705087c24 */ /* 0x042fe4000f8e02ff */
[----:B0-----:R-:W-:Y:S02]  /*00d0*/  IMAD R3, R2, UR6, R3 ;  /* 0x0000000602037c24 */ /* 0x001fe4000f8e0203 */
[----:B---3--:R-:W-:Y:S01]  /*00e0*/  IMAD R0, R5, UR5, R0 ;  /* 0x0000000505007c24 */ /* 0x008fe2000f8e0200 */
[----:B------:R-:W-:-:S03]  /*00f0*/  CS2R R4, SRZ ;  /* 0x0000000000047805 */ /* 0x000fc6000001ff00 */
[----:B------:R-:W-:Y:S01]  /*0100*/  IMAD R8, R3, R8, R0 ;  /* 0x0000000803087224 */ /* 0x000fe200078e0200 */
[----:B----4-:R-:W-:Y:S06]  /*0110*/  BRA.U !UP0, `(.L_x_0) ;  /* 0x0000002108207547 */ /* 0x010fec000b800000 */
[----:B------:R-:W-:Y:S01]  /*0120*/  UISETP.GE.U32.AND UP0, UPT, UR4, 0x4, UPT ;  /* 0x000000040400788c */ /* 0x000fe2000bf06070 */
[----:B------:R-:W-:Y:S02]  /*0130*/  I2FP.F32.S32 R9, R0 ;  /* 0x0000000000097245 */ /* 0x000fe40000201400 */
[----:B------:R-:W-:Y:S02]  /*0140*/  CS2R R4, SRZ ;  /* 0x0000000000047805 */ /* 0x000fe4000001ff00 */
[----:B------:R-:W-:Y:S01]  /*0150*/  I2FP.F32.U32 R10, R3 ;  /* 0x00000003000a7245 */ /* 0x000fe20000201000 */
[----:B------:R-:W-:Y:S01]  /*0160*/  ULOP3.LUT UR8, UR4, 0x3, URZ, 0xc0, !UPT ;  /* 0x0000000304087892 */ /* 0x000fe2000f8ec0ff */
[----:B------:R-:W-:Y:S01]  /*0170*/  MOV R7, RZ ;  /* 0x000000ff00077202 */ /* 0x000fe20000000f00 */
[----:B------:R-:W-:Y:S01]  /*0180*/  FADD R9, R9, -1024 ;  /* 0xc480000009097421 */ /* 0x000fe20000000000 */
[----:B------:R-:W-:Y:S01]  /*0190*/  MOV R6, 0xd09502f9 ;  /* 0xd09502f900067802 */ /* 0x000fe20000000f00 */
[----:B------:R-:W-:Y:S01]  /*01a0*/  FADD R10, R10, -1024 ;  /* 0xc48000000a0a7421 */ /* 0x000fe20000000000 */
[----:B------:R-:W-:Y:S01]  /*01b0*/  MOV R11, RZ ;  /* 0x000000ff000b7202 */ /* 0x000fe20000000f00 */
[----:B------:R-:W-:Y:S06]  /*01c0*/  BRA.U !UP0, `(.L_x_1) ;  /* 0x0000001108787547 */ /* 0x000fec000b800000 */
[----:B------:R-:W0:Y:S01]  /*01d0*/  LDCU.64 UR6, c[0x0][0x388] ;  /* 0x00007100ff0677ac */ /* 0x000e220008000a00 */
[----:B------:R-:W-:Y:S01]  /*01e0*/  HFMA2 R6, -RZ, RZ, -36.65625, 4.5359134674072265625e-05 ;  /* 0xd09502f9ff067431 */ /* 0x000fe200000001ff */
[----:B------:R-:W-:Y:S01]  /*01f0*/  MOV R7, RZ ;  /* 0x000000ff00077202 */ /* 0x000fe20000000f00 */
[----:B------:R-:W-:-:S06]  /*0200*/  ULOP3.LUT UR4, UR4, 0xfffffffc, URZ, 0xc0, !UPT ;  /* 0xfffffffc04047892 */ /* 0x000fcc000f8ec0ff */
[----:B------:R-:W-:Y:S01]  /*0210*/  MOV R11, UR4 ;  /* 0x00000004000b7c02 */ /* 0x000fe20008000f00 */
[----:B0-----:R-:W-:-:S04]  /*0220*/  UIADD3 UR5, UP0, UPT, UR6, 0x38, URZ ;  /* 0x0000003806057890 */ /* 0x001fc8000ff1e0ff */
[----:B------:R-:W-:Y:S02]  /*0230*/  UIADD3.X UR6, UPT, UPT, URZ, UR7, URZ, UP0, !UPT ;  /* 0x00000007ff067290 */ /* 0x000fe400087fe4ff */
[----:B------:R-:W-:Y:S01]  /*0240*/  MOV R2, UR5 ;  /* 0x0000000500027c02 */ /* 0x000fe20008000f00 */
[----:B------:R-:W-:-:S03]  /*0250*/  UIADD3 UR7, UPT, UPT, -UR4, URZ, URZ ;  /* 0x000000ff04077290 */ /* 0x000fc6000fffe1ff */
[----:B------:R-:W-:-:S09]  /*0260*/  MOV R3, UR6 ;  /* 0x0000000600037c02 */ /* 0x000fd20008000f00 */
.L_x_44:
[----:B------:R-:W2:Y:S04]  /*0270*/  LDG.E.CONSTANT R12, desc[UR10][R2.64+-0x28] ;  /* 0xffffd80a020c7981 */ /* 0x000ea8000c1e9900 */
[----:B------:R-:W3:Y:S04]  /*0280*/  LDG.E.CONSTANT R13, desc[UR10][R2.64+-0x24] ;  /* 0xffffdc0a020d7981 */ /* 0x000ee8000c1e9900 */
[----:B------:R-:W4:Y:S01]  /*0290*/  LDG.E.CONSTANT R20, desc[UR10][R2.64+-0x2c] ;  /* 0xffffd40a02147981 */ /* 0x000f22000c1e9900 */
[----:B------:R-:W-:Y:S01]  /*02a0*/  UIADD3 UR7, UPT, UPT, UR7, 0x4, URZ ;  /* 0x0000000407077890 */ /* 0x000fe2000fffe0ff */
[----:B------:R-:W-:Y:S01]  /*02b0*/  BSSY.RECONVERGENT B2, `(.L_x_2) ;  /* 0x0000038000027945 */ /* 0x000fe20003800200 */
[----:B------:R-:W-:-:S02]  /*02c0*/  MOV R17, 0xd09502f9 ;  /* 0xd09502f900117802 */ /* 0x000fc40000000f00 */
[----:B------:R-:W-:Y:S01]  /*02d0*/  UISETP.NE.AND UP0, UPT, UR7, URZ, UPT ;  /* 0x000000ff0700728c */ /* 0x000fe2000bf05270 */
[----:B--2---:R-:W-:Y:S01]  /*02e0*/  FADD R12, R9, -R12 ;  /* 0x8000000c090c7221 */ /* 0x004fe20000000000 */
[----:B---3--:R-:W-:-:S03]  /*02f0*/  FADD R13, R10, -R13 ;  /* 0x8000000d0a0d7221 */ /* 0x008fc60000000000 */
[----:B------:R-:W-:Y:S01]  /*0300*/  FMUL R15, R12, R12 ;  /* 0x0000000c0c0f7220 */ /* 0x000fe20000400000 */
[----:B------:R-:W-:Y:S01]  /*0310*/  FMUL R12, R13, R13 ;  /* 0x0000000d0d0c7220 */ /* 0x000fe20000400000 */
[----:B----4-:R-:W-:-:S03]  /*0320*/  FMUL R20, R20, R20 ;  /* 0x0000001414147220 */ /* 0x010fc60000400000 */
[----:B------:R-:W-:-:S05]  /*0330*/  FADD R13, R15, R12 ;  /* 0x0000000c0f0d7221 */ /* 0x000fca0000000000 */
[----:B------:R-:W-:-:S13]  /*0340*/  FSETP.GEU.AND P0, PT, R13, R20, PT ;  /* 0x000000140d00720b */ /* 0x000fda0003f0e000 */
[----:B------:R-:W-:Y:S05]  /*0350*/  @P0 BRA `(.L_x_3) ;  /* 0x0000000000b40947 */ /* 0x000fea0003800000 */
[----:B------:R-:W-:Y:S01]  /*0360*/  FADD R0, -R15, R20 ;  /* 0x000000140f007221 */ /* 0x000fe20000000100 */
[----:B------:R-:W-:Y:S03]  /*0370*/  BSSY.RECONVERGENT B0, `(.L_x_4) ;  /* 0x000000e000007945 */ /* 0x000fe60003800200 */
[----:B------:R-:W-:-:S04]  /*0380*/  FADD R0, -R12, R0 ;  /* 0x000000000c007221 */ /* 0x000fc80000000100 */
[----:B------:R0:W1:Y:S01]  /*0390*/  MUFU.RSQ R13, R0 ;  /* 0x00000000000d7308 */ /* 0x0000620000001400 */
[----:B------:R-:W-:-:S04]  /*03a0*/  IADD3 R12, PT, PT, R0, -0xd000000, RZ ;  /* 0xf3000000000c7810 */ /* 0x000fc80007ffe0ff */
[----:B------:R-:W-:-:S13]  /*03b0*/  ISETP.GT.U32.AND P0, PT, R12, 0x727fffff, PT ;  /* 0x727fffff0c00780c */ /* 0x000fda0003f04070 */
[----:B01----:R-:W-:Y:S05]  /*03c0*/  @!P0 BRA `(.L_x_5) ;  /* 0x0000000000108947 */ /* 0x003fea0003800000 */
[----:B------:R-:W-:-:S07]  /*03d0*/  MOV R12, 0x3f0 ;  /* 0x000003f0000c7802 */ /* 0x000fce0000000f00 */
[----:B------:R-:W-:Y:S05]  /*03e0*/  CALL.REL.NOINC `($__internal_0_$__cuda_sm20_sqrt_rn_f32_slowpath) ;  /* 0x0000001c009c7944 */ /* 0x000fea0003c00000 */
[----:B------:R-:W-:Y:S01]  /*03f0*/  MOV R17, R15 ;  /* 0x0000000f00117202 */ /* 0x000fe20000000f00 */
[----:B------:R-:W-:Y:S06]  /*0400*/  BRA `(.L_x_6) ;  /* 0x0000000000107947 */ /* 0x000fec0003800000 */
.L_x_5:
[----:B------:R-:W-:Y:S01]  /*0410*/  FMUL.FTZ R17, R0, R13 ;  /* 0x0000000d00117220 */ /* 0x000fe20000410000 */
[----:B------:R-:W-:-:S03]  /*0420*/  FMUL.FTZ R12, R13, 0.5 ;  /* 0x3f0000000d0c7820 */ /* 0x000fc60000410000 */
[----:B------:R-:W-:-:S04]  /*0430*/  FFMA R0, -R17, R17, R0 ;  /* 0x0000001111007223 */ /* 0x000fc80000000100 */
[----:B------:R-:W-:-:S07]  /*0440*/  FFMA R17, R0, R12, R17 ;  /* 0x0000000c00117223 */ /* 0x000fce0000000011 */
.L_x_6:
[----:B------:R-:W-:Y:S05]  /*0450*/  BSYNC.RECONVERGENT B0 ;  /* 0x0000000000007941 */ /* 0x000fea0003800200 */
.L_x_4:
[----:B------:R-:W-:Y:S01]  /*0460*/  IADD3 R0, PT, PT, R20, -0xd000000, RZ ;  /* 0xf300000014007810 */ /* 0x000fe20007ffe0ff */
[----:B------:R0:W1:Y:S03]  /*0470*/  MUFU.RSQ R13, R20 ;  /* 0x00000014000d7308 */ /* 0x0000660000001400 */
[----:B------:R-:W-:-:S13]  /*0480*/  ISETP.GT.U32.AND P0, PT, R0, 0x727fffff, PT ;  /* 0x727fffff0000780c */ /* 0x000fda0003f04070 */
[----:B0-----:R-:W-:Y:S05]  /*0490*/  @!P0 BRA `(.L_x_7) ;  /* 0x0000000000188947 */ /* 0x001fea0003800000 */
[----:B------:R-:W-:Y:S01]  /*04a0*/  BSSY.RECONVERGENT B0, `(.L_x_8) ;  /* 0x0000004000007945 */ /* 0x000fe20003800200 */
[----:B------:R-:W-:Y:S02]  /*04b0*/  MOV R0, R20 ;  /* 0x0000001400007202 */ /* 0x000fe40000000f00 */
[----:B------:R-:W-:-:S07]  /*04c0*/  MOV R12, 0x4e0 ;  /* 0x000004e0000c7802 */ /* 0x000fce0000000f00 */
[----:B-1----:R-:W-:Y:S05]  /*04d0*/  CALL.REL.NOINC `($__internal_0_$__cuda_sm20_sqrt_rn_f32_slowpath) ;  /* 0x0000001c00607944 */ /* 0x002fea0003c00000 */
[----:B------:R-:W-:Y:S05]  /*04e0*/  BSYNC.RECONVERGENT B0 ;  /* 0x0000000000007941 */ /* 0x000fea0003800200 */
.L_x_8:
[----:B------:R-:W-:Y:S05]  /*04f0*/  BRA `(.L_x_9) ;  /* 0x0000000000107947 */ /* 0x000fea0003800000 */
.L_x_7:
[----:B-1----:R-:W-:Y:S01]  /*0500*/  FMUL.FTZ R15, R20, R13 ;  /* 0x0000000d140f7220 */ /* 0x002fe20000410000 */
[----:B------:R-:W-:-:S03]  /*0510*/  FMUL.FTZ R0, R13, 0.5 ;  /* 0x3f0000000d007820 */ /* 0x000fc60000410000 */
[----:B------:R-:W-:-:S04]  /*0520*/  FFMA R20, -R15, R15, R20 ;  /* 0x0000000f0f147223 */ /* 0x000fc80000000114 */
[----:B------:R-:W-:-:S07]  /*0530*/  FFMA R15, R20, R0, R15 ;  /* 0x00000000140f7223 */ /* 0x000fce000000000f */
.L_x_9:
[----:B------:R-:W0:Y:S01]  /*0540*/  MUFU.RCP R0, R15 ;  /* 0x0000000f00007308 */ /* 0x000e220000001000 */
[----:B------:R-:W-:Y:S07]  /*0550*/  BSSY.RECONVERGENT B3, `(.L_x_10) ;  /* 0x000000b000037945 */ /* 0x000fee0003800200 */
[----:B------:R-:W1:Y:S01]  /*0560*/  FCHK P0, R17, R15 ;  /* 0x0000000f11007302 */ /* 0x000e620000000000 */
[----:B0-----:R-:W-:-:S04]  /*0570*/  FFMA R13, R0, -R15, 1 ;  /* 0x3f800000000d7423 */ /* 0x001fc8000000080f */
[----:B------:R-:W-:-:S04]  /*0580*/  FFMA R0, R0, R13, R0 ;  /* 0x0000000d00007223 */ /* 0x000fc80000000000 */
[----:B------:R-:W-:-:S04]  /*0590*/  FFMA R12, R0, R17, RZ ;  /* 0x00000011000c7223 */ /* 0x000fc800000000ff */
[----:B------:R-:W-:-:S04]  /*05a0*/  FFMA R13, R12, -R15, R17 ;  /* 0x8000000f0c0d7223 */ /* 0x000fc80000000011 */
[----:B------:R-:W-:Y:S01]  /*05b0*/  FFMA R0, R0, R13, R12 ;  /* 0x0000000d00007223 */ /* 0x000fe2000000000c */
[----:B-1----:R-:W-:Y:S06]  /*05c0*/  @!P0 BRA `(.L_x_11) ;  /* 0x00000000000c8947 */ /* 0x002fec0003800000 */
[----:B------:R-:W-:Y:S02]  /*05d0*/  MOV R0, R15 ;  /* 0x0000000f00007202 */ /* 0x000fe40000000f00 */
[----:B------:R-:W-:-:S07]  /*05e0*/  MOV R14, 0x600 ;  /* 0x00000600000e7802 */ /* 0x000fce0000000f00 */
[----:B------:R-:W-:Y:S05]  /*05f0*/  CALL.REL.NOINC `($__internal_1_$__cuda_sm3x_div_rn_noftz_f32_slowpath) ;  /* 0x0000001c006c7944 */ /* 0x000fea0003c00000 */
.L_x_11:
[----:B------:R-:W-:Y:S05]  /*0600*/  BSYNC.RECONVERGENT B3 ;  /* 0x0000000000037941 */ /* 0x000fea0003800200 */
.L_x_10:
[----:B------:R-:W2:Y:S02]  /*0610*/  LDG.E.CONSTANT R12, desc[UR10][R2.64+-0x20] ;  /* 0xffffe00a020c7981 */ /* 0x000ea4000c1e9900 */
[----:B--2---:R-:W-:-:S07]  /*0620*/  FADD R17, R12, R17 ;  /* 0x000000110c117221 */ /* 0x004fce0000000000 */
.L_x_3:
[----:B------:R-:W-:Y:S05]  /*0630*/  BSYNC.RECONVERGENT B2 ;  /* 0x0000000000027941 */ /* 0x000fea0003800200 */
.L_x_2:
[----:B------:R-:W2:Y:S04]  /*0640*/  LDG.E.CONSTANT R12, desc[UR10][R2.64+-0xc] ;  /* 0xfffff40a020c7981 */ /* 0x000ea8000c1e9900 */
[----:B------:R-:W3:Y:S01]  /*0650*/  LDG.E.CONSTANT R21, desc[UR10][R2.64+-0x8] ;  /* 0xfffff80a02157981 */ /* 0x000ee2000c1e9900 */
[----:B------:R-:W-:-:S03]  /*0660*/  FSETP.GT.AND P0, PT, R17, R6, PT ;  /* 0x000000061100720b */ /* 0x000fc60003f04000 */
[----:B------:R-:W4:Y:S10]  /*0670*/  LDG.E.CONSTANT R20, desc[UR10][R2.64+-0x10] ;  /* 0xfffff00a02147981 */ /* 0x000f34000c1e9900 */
[----:B------:R-:W5:Y:S04]  /*0680*/  @P0 LDG.E.CONSTANT R13, desc[UR10][R2.64+-0x38] ;  /* 0xffffc80a020d0981 */ /* 0x000f68000c1e9900 */
[----:B------:R-:W5:Y:S04]  /*0690*/  @P0 LDG.E.CONSTANT R15, desc[UR10][R2.64+-0x30] ;  /* 0xffffd00a020f0981 */ /* 0x000f68000c1e9900 */
[----:B------:R-:W5:Y:S01]  /*06a0*/  @P0 LDG.E.CONSTANT R19, desc[UR10][R2.64+-0x34] ;  /* 0xffffcc0a02130981 */ /* 0x000f62000c1e9900 */
[----:B------:R-:W-:Y:S01]  /*06b0*/  @P0 MOV R6, R17 ;  /* 0x0000001100060202 */ /* 0x000fe20000000f00 */
[----:B------:R-:W-:Y:S01]  /*06c0*/  BSSY.RECONVERGENT B2, `(.L_x_12) ;  /* 0x000003a000027945 */ /* 0x000fe20003800200 */
[----:B------:R-:W-:-:S02]  /*06d0*/  HFMA2 R17, -RZ, RZ, -36.65625, 4.5359134674072265625e-05 ;  /* 0xd09502f9ff117431 */ /* 0x000fc400000001ff */
[----:B--2---:R-:W-:Y:S01]  /*06e0*/  FADD R12, R9, -R12 ;  /* 0x8000000c090c7221 */ /* 0x004fe20000000000 */
[----:B---3--:R-:W-:-:S03]  /*06f0*/  FADD R21, R10, -R21 ;  /* 0x800000150a157221 */ /* 0x008fc60000000000 */
[----:B------:R-:W-:Y:S01]  /*0700*/  FMUL R23, R12, R12 ;  /* 0x0000000c0c177220 */ /* 0x000fe20000400000 */
[----:B------:R-:W-:Y:S01]  /*0710*/  FMUL R12, R21, R21 ;  /* 0x00000015150c7220 */ /* 0x000fe20000400000 */
[----:B----4-:R-:W-:-:S03]  /*0720*/  FMUL R20, R20, R20 ;  /* 0x0000001414147220 */ /* 0x010fc60000400000 */
[----:B------:R-:W-:-:S05]  /*0730*/  FADD R21, R23, R12 ;  /* 0x0000000c17157221 */ /* 0x000fca0000000000 */
[----:B------:R-:W-:Y:S01]  /*0740*/  FSETP.GEU.AND P1, PT, R21, R20, PT ;  /* 0x000000141500720b */ /* 0x000fe20003f2e000 */
[C---:B-----5:R-:W-:Y:S01]  /*0750*/  @P0 FMUL R4, R0.reuse, R13 ;  /* 0x0000000d00040220 */ /* 0x060fe20000400000 */
[C---:B------:R-:W-:Y:S01]  /*0760*/  @P0 FMUL R5, R0.reuse, R15 ;  /* 0x0000000f00050220 */ /* 0x040fe20000400000 */
[----:B------:R-:W-:-:S10]  /*0770*/  @P0 FMUL R7, R0, R19 ;  /* 0x0000001300070220 */ /* 0x000fd40000400000 */
        /* <DEDUP_REMOVED lines=12> */
.L_x_15:
[----:B------:R-:W-:Y:S01]  /*0840*/  FMUL.FTZ R17, R0, R13 ;  /* 0x0000000d00117220 */ /* 0x000fe20000410000 */
[----:B------:R-:W-:-:S03]  /*0850*/  FMUL.FTZ R12, R13, 0.5 ;  /* 0x3f0000000d0c7820 */ /* 0x000fc60000410000 */
[----:B------:R-:W-:-:S04]  /*0860*/  FFMA R0, -R17, R17, R0 ;  /* 0x0000001111007223 */ /* 0x000fc80000000100 */
[----:B------:R-:W-:-:S07]  /*0870*/  FFMA R17, R0, R12, R17 ;  /* 0x0000000c00117223 */ /* 0x000fce0000000011 */
.L_x_16:
[----:B------:R-:W-:Y:S05]  /*0880*/  BSYNC.RECONVERGENT B0 ;  /* 0x0000000000007941 */ /* 0x000fea0003800200 */
.L_x_14:
        /* <DEDUP_REMOVED lines=9> */
.L_x_18:
[----:B------:R-:W-:Y:S05]  /*0920*/  BRA `(.L_x_19) ;  /* 0x0000000000107947 */ /* 0x000fea0003800000 */
.L_x_17:
[----:B-1----:R-:W-:Y:S01]  /*0930*/  FMUL.FTZ R15, R20, R13 ;  /* 0x0000000d140f7220 */ /* 0x002fe20000410000 */
[----:B------:R-:W-:-:S03]  /*0940*/  FMUL.FTZ R0, R13, 0.5 ;  /* 0x3f0000000d007820 */ /* 0x000fc60000410000 */
[----:B------:R-:W-:-:S04]  /*0950*/  FFMA R20, -R15, R15, R20 ;  /* 0x0000000f0f147223 */ /* 0x000fc80000000114 */
[----:B------:R-:W-:-:S07]  /*0960*/  FFMA R15, R20, R0, R15 ;  /* 0x00000000140f7223 */ /* 0x000fce000000000f */
.L_x_19:
        /* <DEDUP_REMOVED lines=12> */
.L_x_21:
[----:B------:R-:W-:Y:S05]  /*0a30*/  BSYNC.RECONVERGENT B3 ;  /* 0x0000000000037941 */ /* 0x000fea0003800200 */
.L_x_20:
[----:B------:R-:W2:Y:S02]  /*0a40*/  LDG.E.CONSTANT R12, desc[UR10][R2.64+-0x4] ;  /* 0xfffffc0a020c7981 */ /* 0x000ea4000c1e9900 */
[----:B--2---:R-:W-:-:S07]  /*0a50*/  FADD R17, R12, R17 ;  /* 0x000000110c117221 */ /* 0x004fce0000000000 */
.L_x_13:
[----:B------:R-:W-:Y:S05]  /*0a60*/  BSYNC.RECONVERGENT B2 ;  /* 0x0000000000027941 */ /* 0x000fea0003800200 */
.L_x_12:
        /* <DEDUP_REMOVED lines=32> */
.L_x_25:
[----:B------:R-:W-:Y:S01]  /*0c70*/  FMUL.FTZ R17, R0, R13 ;  /* 0x0000000d00117220 */ /* 0x000fe20000410000 */
[----:B------:R-:W-:-:S03]  /*0c80*/  FMUL.FTZ R12, R13, 0.5 ;  /* 0x3f0000000d0c7820 */ /* 0x000fc60000410000 */
[----:B------:R-:W-:-:S04]  /*0c90*/  FFMA R0, -R17, R17, R0 ;  /* 0x0000001111007223 */ /* 0x000fc80000000100 */
[----:B------:R-:W-:-:S07]  /*0ca0*/  FFMA R17, R0, R12, R17 ;  /* 0x0000000c00117223 */ /* 0x000fce0000000011 */
.L_x_26:
[----:B------:R-:W-:Y:S05]  /*0cb0*/  BSYNC.RECONVERGENT B0 ;  /* 0x0000000000007941 */ /* 0x000fea0003800200 */
.L_x_24:
        /* <DEDUP_REMOVED lines=9> */
.L_x_28:
[----:B------:R-:W-:Y:S05]  /*0d50*/  BRA `(.L_x_29) ;  /* 0x0000000000107947 */ /* 0x000fea0003800000 */
.L_x_27:
[----:B-1----:R-:W-:Y:S01]  /*0d60*/  FMUL.FTZ R15, R20, R13 ;  /* 0x0000000d140f7220 */ /* 0x002fe20000410000 */
[----:B------:R-:W-:-:S03]  /*0d70*/  FMUL.FTZ R0, R13, 0.5 ;  /* 0x3f0000000d007820 */ /* 0x000fc60000410000 */
[----:B------:R-:W-:-:S04]  /*0d80*/  FFMA R20, -R15, R15, R20 ;  /* 0x0000000f0f147223 */ /* 0x000fc80000000114 */
[----:B------:R-:W-:-:S07]  /*0d90*/  FFMA R15, R20, R0, R15 ;  /* 0x00000000140f7223 */ /* 0x000fce000000000f */
.L_x_29:
        /* <DEDUP_REMOVED lines=12> */
.L_x_31:
[----:B------:R-:W-:Y:S05]  /*0e60*/  BSYNC.RECONVERGENT B3 ;  /* 0x0000000000037941 */ /* 0x000fea0003800200 */
.L_x_30:
[----:B------:R-:W2:Y:S02]  /*0e70*/  LDG.E.CONSTANT R12, desc[UR10][R2.64+0x18] ;  /* 0x0000180a020c7981 */ /* 0x000ea4000c1e9900 */
[----:B--2---:R-:W-:-:S07]  /*0e80*/  FADD R17, R12, R17 ;  /* 0x000000110c117221 */ /* 0x004fce0000000000 */
.L_x_23:
[----:B------:R-:W-:Y:S05]  /*0e90*/  BSYNC.RECONVERGENT B2 ;  /* 0x0000000000027941 */ /* 0x000fea0003800200 */
.L_x_22:
        /* <DEDUP_REMOVED lines=32> */
.L_x_35:
[----:B------:R-:W-:Y:S01]  /*10a0*/  FMUL.FTZ R17, R0, R13 ;  /* 0x0000000d00117220 */ /* 0x000fe20000410000 */
[----:B------:R-:W-:-:S03]  /*10b0*/  FMUL.FTZ R12, R13, 0.5 ;  /* 0x3f0000000d0c7820 */ /* 0x000fc60000410000 */
[----:B------:R-:W-:-:S04]  /*10c0*/  FFMA R0, -R17, R17, R0 ;  /* 0x0000001111007223 */ /* 0x000fc80000000100 */
[----:B------:R-:W-:-:S07]  /*10d0*/  FFMA R17, R0, R12, R17 ;  /* 0x0000000c00117223 */ /* 0x000fce0000000011 */
.L_x_36:
[----:B------:R-:W-:Y:S05]  /*10e0*/  BSYNC.RECONVERGENT B0 ;  /* 0x0000000000007941 */ /* 0x000fea0003800200 */
.L_x_34:
        /* <DEDUP_REMOVED lines=9> */
.L_x_38:
[----:B------:R-:W-:Y:S05]  /*1180*/  BRA `(.L_x_39) ;  /* 0x0000000000107947 */ /* 0x000fea0003800000 */
.L_x_37:
[----:B-1----:R-:W-:Y:S01]  /*1190*/  FMUL.FTZ R15, R20, R13 ;  /* 0x0000000d140f7220 */ /* 0x002fe20000410000 */
[----:B------:R-:W-:-:S03]  /*11a0*/  FMUL.FTZ R0, R13, 0.5 ;  /* 0x3f0000000d007820 */ /* 0x000fc60000410000 */
[----:B------:R-:W-:-:S04]  /*11b0*/  FFMA R20, -R15, R15, R20 ;  /* 0x0000000f0f147223 */ /* 0x000fc80000000114 */
[----:B------:R-:W-:-:S07]  /*11c0*/  FFMA R15, R20, R0, R15 ;  /* 0x00000000140f7223 */ /* 0x000fce000000000f */
.L_x_39:
        /* <DEDUP_REMOVED lines=12> */
.L_x_41:
[----:B------:R-:W-:Y:S05]  /*1290*/  BSYNC.RECONVERGENT B3 ;  /* 0x0000000000037941 */ /* 0x000fea0003800200 */
.L_x_40:
[----:B------:R-:W2:Y:S02]  /*12a0*/  LDG.E.CONSTANT R12, desc[UR10][R2.64+0x34] ;  /* 0x0000340a020c7981 */ /* 0x000ea4000c1e9900 */
[----:B--2---:R-:W-:-:S07]  /*12b0*/  FADD R17, R12, R17 ;  /* 0x000000110c117221 */ /* 0x004fce0000000000 */
.L_x_33:
[----:B------:R-:W-:Y:S05]  /*12c0*/  BSYNC.RECONVERGENT B2 ;  /* 0x0000000000027941 */ /* 0x000fea0003800200 */
.L_x_32:
[----:B------:R-:W-:Y:S01]  /*12d0*/  FSETP.GT.AND P0, PT, R17, R6, PT ;  /* 0x000000061100720b */ /* 0x000fe20003f04000 */
[----:B------:R-:W-:-:S12]  /*12e0*/  BSSY.RECONVERGENT B0, `(.L_x_42) ;  /* 0x0000009000007945 */ /* 0x000fd80003800200 */
[----:B------:R-:W-:Y:S05]  /*12f0*/  @!P0 BRA `(.L_x_43) ;  /* 0x00000000001c8947 */ /* 0x000fea0003800000 */
[----:B------:R-:W2:Y:S04]  /*1300*/  LDG.E.CONSTANT R5, desc[UR10][R2.64+0x1c] ;  /* 0x00001c0a02057981 */ /* 0x000ea8000c1e9900 */
[----:B------:R-:W3:Y:S04]  /*1310*/  LDG.E.CONSTANT R7, desc[UR10][R2.64+0x24] ;  /* 0x0000240a02077981 */ /* 0x000ee8000c1e9900 */
[----:B------:R-:W4:Y:S01]  /*1320*/  LDG.E.CONSTANT R13, desc[UR10][R2.64+0x20] ;  /* 0x0000200a020d7981 */ /* 0x000f22000c1e9900 */
[----:B------:R-:W-:Y:S01]  /*1330*/  MOV R6, R17 ;  /* 0x0000001100067202 */ /* 0x000fe20000000f00 */
[C---:B--2---:R-:W-:Y:S01]  /*1340*/  FMUL R4, R0.reuse, R5 ;  /* 0x0000000500047220 */ /* 0x044fe20000400000 */
[C---:B---3--:R-:W-:Y:S01]  /*1350*/  FMUL R5, R0.reuse, R7 ;  /* 0x0000000700057220 */ /* 0x048fe20000400000 */
[----:B----4-:R-:W-:-:S07]  /*1360*/  FMUL R7, R0, R13 ;  /* 0x0000000d00077220 */ /* 0x010fce0000400000 */
.L_x_43:
[----:B------:R-:W-:Y:S05]  /*1370*/  BSYNC.RECONVERGENT B0 ;  /* 0x0000000000007941 */ /* 0x000fea0003800200 */
.L_x_42:
[----:B------:R-:W-:-:S04]  /*1380*/  IADD3 R2, P0, PT, R2, 0x70, RZ ;  /* 0x0000007002027810 */ /* 0x000fc80007f1e0ff */
[----:B------:R-:W-:Y:S01]  /*1390*/  IADD3.X R3, PT, PT, RZ, R3, RZ, P0, !PT ;  /* 0x00000003ff037210 */ /* 0x000fe200007fe4ff */
[----:B------:R-:W-:Y:S08]  /*13a0*/  BRA.U UP0, `(.L_x_44) ;  /* 0xffffffed00b07547 */ /* 0x000ff0000b83ffff */
.L_x_1:
[----:B------:R-:W-:-:S09]  /*13b0*/  UISETP.NE.AND UP0, UPT, UR8, URZ, UPT ;  /* 0x000000ff0800728c */ /* 0x000fd2000bf05270 */
[----:B------:R-:W-:Y:S05]  /*13c0*/  BRA.U !UP0, `(.L_x_45) ;  /* 0x0000000d08687547 */ /* 0x000fea000b800000 */
[----:B------:R-:W-:-:S09]  /*13d0*/  UISETP.NE.AND UP0, UPT, UR8, 0x1, UPT ;  /* 0x000000010800788c */ /* 0x000fd2000bf05270 */
[----:B------:R-:W-:Y:S05]  /*13e0*/  BRA.U !UP0, `(.L_x_46) ;  /* 0x0000000908307547 */ /* 0x000fea000b800000 */
[----:B------:R-:W0:Y:S02]  /*13f0*/  LDC.64 R2, c[0x0][0x388] ;  /* 0x0000e200ff027b82 */ /* 0x000e240000000a00 */
[----:B0-----:R-:W-:-:S05]  /*1400*/  IMAD.WIDE.U32 R2, R11, 0x1c, R2 ;  /* 0x0000001c0b027825 */ /* 0x001fca00078e0002 */
[----:B------:R-:W2:Y:S04]  /*1410*/  LDG.E.CONSTANT R12, desc[UR10][R2.64+0x10] ;  /* 0x0000100a020c7981 */ /* 0x000ea8000c1e9900 */
[----:B------:R-:W3:Y:S04]  /*1420*/  LDG.E.CONSTANT R13, desc[UR10][R2.64+0x14] ;  /* 0x0000140a020d7981 */ /* 0x000ee8000c1e9900 */
[----:B------:R-:W4:Y:S01]  /*1430*/  LDG.E.CONSTANT R20, desc[UR10][R2.64+0xc] ;  /* 0x00000c0a02147981 */ /* 0x000f22000c1e9900 */
        /* <DEDUP_REMOVED lines=21> */
.L_x_50:
[----:B------:R-:W-:Y:S01]  /*1590*/  FMUL.FTZ R17, R0, R13 ;  /* 0x0000000d00117220 */ /* 0x000fe20000410000 */
[----:B------:R-:W-:-:S03]  /*15a0*/  FMUL.FTZ R12, R13, 0.5 ;  /* 0x3f0000000d0c7820 */ /* 0x000fc60000410000 */
[----:B------:R-:W-:-:S04]  /*15b0*/  FFMA R0, -R17, R17, R0 ;  /* 0x0000001111007223 */ /* 0x000fc80000000100 */
[----:B------:R-:W-:-:S07]  /*15c0*/  FFMA R17, R0, R12, R17 ;  /* 0x0000000c00117223 */ /* 0x000fce0000000011 */
.L_x_51:
[----:B------:R-:W-:Y:S05]  /*15d0*/  BSYNC.RECONVERGENT B0 ;  /* 0x0000000000007941 */ /* 0x000fea0003800200 */
.L_x_49:
        /* <DEDUP_REMOVED lines=9> */
.L_x_53:
[----:B------:R-:W-:Y:S05]  /*1670*/  BRA `(.L_x_54) ;  /* 0x0000000000107947 */ /* 0x000fea0003800000 */
.L_x_52:
[----:B-1----:R-:W-:Y:S01]  /*1680*/  FMUL.FTZ R15, R20, R13 ;  /* 0x0000000d140f7220 */ /* 0x002fe20000410000 */
[----:B------:R-:W-:-:S03]  /*1690*/  FMUL.FTZ R0, R13, 0.5 ;  /* 0x3f0000000d007820 */ /* 0x000fc60000410000 */
[----:B------:R-:W-:-:S04]  /*16a0*/  FFMA R20, -R15, R15, R20 ;  /* 0x0000000f0f147223 */ /* 0x000fc80000000114 */
[----:B------:R-:W-:-:S07]  /*16b0*/  FFMA R15, R20, R0, R15 ;  /* 0x00000000140f7223 */ /* 0x000fce000000000f */
.L_x_54:
        /* <DEDUP_REMOVED lines=12> */
.L_x_56:
[----:B------:R-:W-:Y:S05]  /*1780*/  BSYNC.RECONVERGENT B3 ;  /* 0x0000000000037941 */ /* 0x000fea0003800200 */
.L_x_55:
[----:B------:R-:W2:Y:S02]  /*1790*/  LDG.E.CONSTANT R12, desc[UR10][R2.64+0x18] ;  /* 0x0000180a020c7981 */ /* 0x000ea4000c1e9900 */
[----:B--2---:R-:W-:-:S07]  /*17a0*/  FADD R17, R12, R17 ;  /* 0x000000110c117221 */ /* 0x004fce0000000000 */
.L_x_48:
[----:B------:R-:W-:Y:S05]  /*17b0*/  BSYNC.RECONVERGENT B2 ;  /* 0x0000000000027941 */ /* 0x000fea0003800200 */
.L_x_47:
        /* <DEDUP_REMOVED lines=32> */
.L_x_60:
[----:B------:R-:W-:Y:S01]  /*19c0*/  FMUL.FTZ R17, R0, R13 ;  /* 0x0000000d00117220 */ /* 0x000fe20000410000 */
[----:B------:R-:W-:-:S03]  /*19d0*/  FMUL.FTZ R12, R13, 0.5 ;  /* 0x3f0000000d0c7820 */ /* 0x000fc60000410000 */
[----:B------:R-:W-:-:S04]  /*19e0*/  FFMA R0, -R17, R17, R0 ;  /* 0x0000001111007223 */ /* 0x000fc80000000100 */
[----:B------:R-:W-:-:S07]  /*19f0*/  FFMA R17, R0, R12, R17 ;  /* 0x0000000c00117223 */ /* 0x000fce0000000011 */
.L_x_61:
[----:B------:R-:W-:Y:S05]  /*1a00*/  BSYNC.RECONVERGENT B0 ;  /* 0x0000000000007941 */ /* 0x000fea0003800200 */
.L_x_59:
        /* <DEDUP_REMOVED lines=9> */
.L_x_63:
[----:B------:R-:W-:Y:S05]  /*1aa0*/  BRA `(.L_x_64) ;  /* 0x0000000000107947 */ /* 0x000fea0003800000 */
.L_x_62:
[----:B-1----:R-:W-:Y:S01]  /*1ab0*/  FMUL.FTZ R15, R20, R13 ;  /* 0x0000000d140f7220 */ /* 0x002fe20000410000 */
[----:B------:R-:W-:-:S03]  /*1ac0*/  FMUL.FTZ R0, R13, 0.5 ;  /* 0x3f0000000d007820 */ /* 0x000fc60000410000 */
[----:B------:R-:W-:-:S04]  /*1ad0*/  FFMA R20, -R15, R15, R20 ;  /* 0x0000000f0f147223 */ /* 0x000fc80000000114 */
[----:B------:R-:W-:-:S07]  /*1ae0*/  FFMA R15, R20, R0, R15 ;  /* 0x00000000140f7223 */ /* 0x000fce000000000f */
.L_x_64:
        /* <DEDUP_REMOVED lines=12> */
.L_x_66:
[----:B------:R-:W-:Y:S05]  /*1bb0*/  BSYNC.RECONVERGENT B3 ;  /* 0x0000000000037941 */ /* 0x000fea0003800200 */
.L_x_65:
[----:B------:R-:W2:Y:S02]  /*1bc0*/  LDG.E.CONSTANT R12, desc[UR10][R2.64+0x34] ;  /* 0x0000340a020c7981 */ /* 0x000ea4000c1e9900 */
[----:B--2---:R-:W-:-:S07]  /*1bd0*/  FADD R17, R12, R17 ;  /* 0x000000110c117221 */ /* 0x004fce0000000000 */
.L_x_58:
[----:B------:R-:W-:Y:S05]  /*1be0*/  BSYNC.RECONVERGENT B2 ;  /* 0x0000000000027941 */ /* 0x000fea0003800200 */
.L_x_57:
        /* <DEDUP_REMOVED lines=10> */
.L_x_68:
[----:B------:R-:W-:Y:S05]  /*1c90*/  BSYNC.RECONVERGENT B0 ;  /* 0x0000000000007941 */ /* 0x000fea0003800200 */
.L_x_67:
[----:B------:R-:W-:-:S07]  /*1ca0*/  IADD3 R11, PT, PT, R11, 0x2, RZ ;  /* 0x000000020b0b7810 */ /* 0x000fce0007ffe0ff */
.L_x_46:
[----:B------:R-:W0:Y:S02]  /*1cb0*/  LDCU UR4, c[0x3][0xe000] ;  /* 0x00dc0000ff0477ac */ /* 0x000e240008000800 */
[----:B0-----:R-:W-:-:S04]  /*1cc0*/  ULOP3.LUT UR4, UR4, 0x1, URZ, 0xc0, !UPT ;  /* 0x0000000104047892 */ /* 0x001fc8000f8ec0ff */
[----:B------:R-:W-:-:S09]  /*1cd0*/  UISETP.NE.U32.AND UP0, UPT, UR4, 0x1, UPT ;  /* 0x000000010400788c */ /* 0x000fd2000bf05070 */
[----:B------:R-:W-:Y:S05]  /*1ce0*/  BRA.U UP0, `(.L_x_45) ;  /* 0x0000000500207547 */ /* 0x000fea000b800000 */
[----:B------:R-:W0:Y:S02]  /*1cf0*/  LDC.64 R2, c[0x0][0x388] ;  /* 0x0000e200ff027b82 */ /* 0x000e240000000a00 */
[----:B0-----:R-:W-:-:S05]  /*1d00*/  IMAD.WIDE.U32 R2, R11, 0x1c, R2 ;  /* 0x0000001c0b027825 */ /* 0x001fca00078e0002 */
[----:B------:R-:W2:Y:S04]  /*1d10*/  LDG.E.CONSTANT R12, desc[UR10][R2.64+0x10] ;  /* 0x0000100a020c7981 */ /* 0x000ea8000c1e9900 */
[----:B------:R-:W3:Y:S04]  /*1d20*/  LDG.E.CONSTANT R11, desc[UR10][R2.64+0x14] ;  /* 0x0000140a020b7981 */ /* 0x000ee8000c1e9900 */
[----:B------:R-:W4:Y:S01]  /*1d30*/  LDG.E.CONSTANT R13, desc[UR10][R2.64+0xc] ;  /* 0x00000c0a020d7981 */ /* 0x000f22000c1e9900 */
[----:B------:R-:W-:Y:S01]  /*1d40*/  BSSY.RECONVERGENT B2, `(.L_x_69) ;  /* 0x0000038000027945 */ /* 0x000fe20003800200 */
[----:B--2---:R-:W-:Y:S01]  /*1d50*/  FADD R12, R9, -R12 ;  /* 0x8000000c090c7221 */ /* 0x004fe20000000000 */
[----:B---3--:R-:W-:-:S03]  /*1d60*/  FADD R11, R10, -R11 ;  /* 0x8000000b0a0b7221 */ /* 0x008fc60000000000 */
[----:B------:R-:W-:Y:S01]  /*1d70*/  FMUL R15, R12, R12 ;  /* 0x0000000c0c0f7220 */ /* 0x000fe20000400000 */
[----:B------:R-:W-:Y:S01]  /*1d80*/  FMUL R11, R11, R11 ;  /* 0x0000000b0b0b7220 */ /* 0x000fe20000400000 */
[----:B----4-:R-:W-:-:S03]  /*1d90*/  FMUL R10, R13, R13 ;  /* 0x0000000d0d0a7220 */ /* 0x010fc60000400000 */
[----:B------:R-:W-:-:S05]  /*1da0*/  FADD R9, R15, R11 ;  /* 0x0000000b0f097221 */ /* 0x000fca0000000000 */
[----:B------:R-:W-:Y:S01]  /*1db0*/  FSETP.GEU.AND P0, PT, R9, R10, PT ;  /* 0x0000000a0900720b */ /* 0x000fe20003f0e000 */
[----:B------:R-:W-:-:S12]  /*1dc0*/  HFMA2 R9, -RZ, RZ, -36.65625, 4.5359134674072265625e-05 ;  /* 0xd09502f9ff097431 */ /* 0x000fd800000001ff */
        /* <DEDUP_REMOVED lines=12> */
.L_x_72:
[----:B------:R-:W-:Y:S01]  /*1e90*/  FMUL.FTZ R9, R0, R11 ;  /* 0x0000000b00097220 */ /* 0x000fe20000410000 */
[----:B------:R-:W-:-:S03]  /*1ea0*/  FMUL.FTZ R11, R11, 0.5 ;  /* 0x3f0000000b0b7820 */ /* 0x000fc60000410000 */
[----:B------:R-:W-:-:S04]  /*1eb0*/  FFMA R0, -R9, R9, R0 ;  /* 0x0000000909007223 */ /* 0x000fc80000000100 */
[----:B------:R-:W-:-:S07]  /*1ec0*/  FFMA R9, R0, R11, R9 ;  /* 0x0000000b00097223 */ /* 0x000fce0000000009 */
.L_x_73:
[----:B------:R-:W-:Y:S05]  /*1ed0*/  BSYNC.RECONVERGENT B0 ;  /* 0x0000000000007941 */ /* 0x000fea0003800200 */
.L_x_71:
        /* <DEDUP_REMOVED lines=9> */
.L_x_75:
[----:B------:R-:W-:Y:S05]  /*1f70*/  BRA `(.L_x_76) ;  /* 0x0000000000107947 */ /* 0x000fea0003800000 */
.L_x_74:
[----:B-1----:R-:W-:Y:S01]  /*1f80*/  FMUL.FTZ R15, R10, R11 ;  /* 0x0000000b0a0f7220 */ /* 0x002fe20000410000 */
[----:B------:R-:W-:-:S03]  /*1f90*/  FMUL.FTZ R0, R11, 0.5 ;  /* 0x3f0000000b007820 */ /* 0x000fc60000410000 */
[----:B------:R-:W-:-:S04]  /*1fa0*/  FFMA R10, -R15, R15, R10 ;  /* 0x0000000f0f0a7223 */ /* 0x000fc8000000010a */
[----:B------:R-:W-:-:S07]  /*1fb0*/  FFMA R15, R10, R0, R15 ;  /* 0x000000000a0f7223 */ /* 0x000fce000000000f */
.L_x_76:
        /* <DEDUP_REMOVED lines=10> */
[----:B------:R-:W-:Y:S02]  /*2060*/  MOV R17, R9 ;  /* 0x0000000900117202 */ /* 0x000fe40000000f00 */
[----:B------:R-:W-:-:S07]  /*2070*/  MOV R14, 0x2090 ;  /* 0x00002090000e7802 */ /* 0x000fce0000000f00 */
[----:B------:R-:W-:Y:S05]  /*2080*/  CALL.REL.NOINC `($__internal_1_$__cuda_sm3x_div_rn_noftz_f32_slowpath) ;  /* 0x0000000000c87944 */ /* 0x000fea0003c00000 */
.L_x_78:
[----:B------:R-:W-:Y:S05]  /*2090*/  BSYNC.RECONVERGENT B3 ;  /* 0x0000000000037941 */ /* 0x000fea0003800200 */
.L_x_77:
[----:B------:R-:W2:Y:S02]  /*20a0*/  LDG.E.CONSTANT R10, desc[UR10][R2.64+0x18] ;  /* 0x0000180a020a7981 */ /* 0x000ea4000c1e9900 */
[----:B--2---:R-:W-:-:S07]  /*20b0*/  FADD R9, R10, R9 ;  /* 0x000000090a097221 */ /* 0x004fce0000000000 */
.L_x_70:
[----:B------:R-:W-:Y:S05]  /*20c0*/  BSYNC.RECONVERGENT B2 ;  /* 0x0000000000027941 */ /* 0x000fea0003800200 */
.L_x_69:
[----:B------:R-:W-:Y:S01]  /*20d0*/  FSETP.GT.AND P0, PT, R9, R6, PT ;  /* 0x000000060900720b */ /* 0x000fe20003f04000 */
[----:B------:R-:W-:-:S12]  /*20e0*/  BSSY.RECONVERGENT B0, `(.L_x_45) ;  /* 0x0000008000007945 */ /* 0x000fd80003800200 */
[----:B------:R-:W-:Y:S05]  /*20f0*/  @!P0 BRA `(.L_x_79) ;  /* 0x0000000000188947 */ /* 0x000fea0003800000 */
[----:B------:R-:W2:Y:S04]  /*2100*/  LDG.E.CONSTANT R5, desc[UR10][R2.64] ;  /* 0x0000000a02057981 */ /* 0x000ea8000c1e9900 */
[----:B------:R-:W3:Y:S04]  /*2110*/  LDG.E.CONSTANT R7, desc[UR10][R2.64+0x8] ;  /* 0x0000080a02077981 */ /* 0x000ee8000c1e9900 */
[----:B------:R-:W4:Y:S01]  /*2120*/  LDG.E.CONSTANT R9, desc[UR10][R2.64+0x4] ;  /* 0x0000040a02097981 */ /* 0x000f22000c1e9900 */
[-C--:B--2---:R-:W-:Y:S01]  /*2130*/  FMUL R4, R5, R0.reuse ;  /* 0x0000000005047220 */ /* 0x084fe20000400000 */
[-C--:B---3--:R-:W-:Y:S01]  /*2140*/  FMUL R5, R7, R0.reuse ;  /* 0x0000000007057220 */ /* 0x088fe20000400000 */
[----:B----4-:R-:W-:-:S07]  /*2150*/  FMUL R7, R9, R0 ;  /* 0x0000000009077220 */ /* 0x010fce0000400000 */
.L_x_79:
[----:B------:R-:W-:Y:S05]  /*2160*/  BSYNC.RECONVERGENT B0 ;  /* 0x0000000000007941 */ /* 0x000fea0003800200 */
.L_x_45:
[----:B------:R-:W-:Y:S01]  /*2170*/  FMUL R4, R4, 255 ;  /* 0x437f000004047820 */ /* 0x000fe20000400000 */
[----:B------:R-:W-:Y:S01]  /*2180*/  FMUL R5, R5, 255 ;  /* 0x437f000005057820 */ /* 0x000fe20000400000 */
[----:B------:R-:W-:-:S07]  /*2190*/  FMUL R7, R7, 255 ;  /* 0x437f000007077820 */ /* 0x000fce0000400000 */
.L_x_0:
[----:B------:R-:W0:Y:S01]  /*21a0*/  LDC.64 R2, c[0x0][0x380] ;  /* 0x0000e000ff027b82 */ /* 0x000e220000000a00 */
[----:B------:R-:W-:Y:S01]  /*21b0*/  F2I.TRUNC.NTZ R4, R4 ;  /* 0x0000000400047305 */ /* 0x000fe2000020f100 */
[----:B------:R-:W-:Y:S02]  /*21c0*/  UMOV UR4, 0x3340 ;  /* 0x0000334000047882 */ /* 0x000fe40000000000 */
[----:B------:R-:W-:-:S05]  /*21d0*/  MOV R6, UR4 ;  /* 0x0000000400067c02 */ /* 0x000fca0008000f00 */
[----:B------:R-:W1:Y:S08]  /*21e0*/  F2I.TRUNC.NTZ R5, R5 ;  /* 0x0000000500057305 */ /* 0x000e70000020f100 */
[----:B------:R-:W2:Y:S01]  /*21f0*/  F2I.TRUNC.NTZ R7, R7 ;  /* 0x0000000700077305 */ /* 0x000ea2000020f100 */
[----:B-1----:R-:W-:Y:S01]  /*2200*/  PRMT R0, R4, 0x3340, R5 ;  /* 0x0000334004007816 */ /* 0x002fe20000000005 */
[----:B0-----:R-:W-:Y:S01]  /*2210*/  IMAD.WIDE R8, R8, 0x4, R2 ;  /* 0x0000000408087825 */ /* 0x001fe200078e0202 */
[----:B--2---:R-:W-:-:S04]  /*2220*/  PRMT R11, R7, R6, 0xffff ;  /* 0x0000ffff070b7416 */ /* 0x004fc80000000006 */
[----:B------:R-:W-:-:S05]  /*2230*/  PRMT R11, R0, 0x5410, R11 ;  /* 0x00005410000b7816 */ /* 0x000fca000000000b */
[----:B------:R-:W-:Y:S01]  /*2240*/  STG.E desc[UR10][R8.64], R11 ;  /* 0x0000000b08007986 */ /* 0x000fe2000c10190a */
[----:B------:R-:W-:Y:S05]  /*2250*/  EXIT ;  /* 0x000000000000794d */ /* 0x000fea0003800000 */
        .weak           $__internal_0_$__cuda_sm20_sqrt_rn_f32_slowpath
        .type           $__internal_0_$__cuda_sm20_sqrt_rn_f32_slowpath,@function
        .size           $__internal_0_$__cuda_sm20_sqrt_rn_f32_slowpath,($__internal_1_$__cuda_sm3x_div_rn_noftz_f32_slowpath - $__internal_0_$__cuda_sm20_sqrt_rn_f32_slowpath)
$__internal_0_$__cuda_sm20_sqrt_rn_f32_slowpath:
[----:B------:R-:W-:-:S13]  /*2260*/  LOP3.LUT P0, RZ, R0, 0x7fffffff, RZ, 0xc0, !PT ;  /* 0x7fffffff00ff7812 */ /* 0x000fda000780c0ff */
[----:B------:R-:W-:Y:S01]  /*2270*/  @!P0 MOV R15, R0 ;  /* 0x00000000000f8202 */ /* 0x000fe20000000f00 */
[----:B------:R-:W-:Y:S06]  /*2280*/  @!P0 BRA `(.L_x_80) ;  /* 0x0000000000408947 */ /* 0x000fec0003800000 */
[----:B------:R-:W-:-:S13]  /*2290*/  FSETP.GEU.FTZ.AND P0, PT, R0, RZ, PT ;  /* 0x000000ff0000720b */ /* 0x000fda0003f1e000 */
[----:B------:R-:W-:Y:S01]  /*22a0*/  @!P0 MOV R15, 0x7fffffff ;  /* 0x7fffffff000f8802 */ /* 0x000fe20000000f00 */
[----:B------:R-:W-:Y:S06]  /*22b0*/  @!P0 BRA `(.L_x_80) ;  /* 0x0000000000348947 */ /* 0x000fec0003800000 */
[----:B------:R-:W-:-:S13]  /*22c0*/  FSETP.GTU.FTZ.AND P0, PT, |R0|, +INF , PT ;  /* 0x7f8000000000780b */ /* 0x000fda0003f1c200 */
[----:B------:R-:W-:Y:S01]  /*22d0*/  @P0 FADD.FTZ R15, R0, 1 ;  /* 0x3f800000000f0421 */ /* 0x000fe20000010000 */
[----:B------:R-:W-:Y:S06]  /*22e0*/  @P0 BRA `(.L_x_80) ;  /* 0x0000000000280947 */ /* 0x000fec0003800000 */
[----:B------:R-:W-:-:S13]  /*22f0*/  FSETP.NEU.FTZ.AND P0, PT, |R0|, +INF , PT ;  /* 0x7f8000000000780b */ /* 0x000fda0003f1d200 */
[----:B------:R-:W-:-:S04]  /*2300*/  @P0 FFMA R16, R0, 1.84467440737095516160e+19, RZ ;  /* 0x5f80000000100823 */ /* 0x000fc800000000ff */
[----:B------:R-:W0:Y:S02]  /*2310*/  @P0 MUFU.RSQ R19, R16 ;  /* 0x0000001000130308 */ /* 0x000e240000001400 */
[----:B0-----:R-:W-:Y:S01]  /*2320*/  @P0 FMUL.FTZ R13, R16, R19 ;  /* 0x00000013100d0220 */ /* 0x001fe20000410000 */
[----:B------:R-:W-:-:S03]  /*2330*/  @P0 FMUL.FTZ R14, R19, 0.5 ;  /* 0x3f000000130e0820 */ /* 0x000fc60000410000 */
[----:B------:R-:W-:-:S04]  /*2340*/  @P0 FADD.FTZ R15, -R13, -RZ ;  /* 0x800000ff0d0f0221 */ /* 0x000fc80000010100 */
[----:B------:R-:W-:Y:S01]  /*2350*/  @P0 FFMA R18, R13, R15, R16 ;  /* 0x0000000f0d120223 */ /* 0x000fe20000000010 */
[----:B------:R-:W-:-:S03]  /*2360*/  @!P0 MOV R15, R0 ;  /* 0x00000000000f8202 */ /* 0x000fc60000000f00 */
[----:B------:R-:W-:-:S04]  /*2370*/  @P0 FFMA R14, R18, R14, R13 ;  /* 0x0000000e120e0223 */ /* 0x000fc8000000000d */
[----:B------:R-:W-:-:S07]  /*2380*/  @P0 FMUL.FTZ R15, R14, 2.3283064365386962891e-10 ;  /* 0x2f8000000e0f0820 */ /* 0x000fce0000410000 */
.L_x_80:
[----:B------:R-:W-:-:S04]  /*2390*/  HFMA2 R13, -RZ, RZ, 0, 0 ;  /* 0x00000000ff0d7431 */ /* 0x000fc800000001ff */
[----:B------:R-:W-:Y:S05]  /*23a0*/  RET.REL.NODEC R12 `(_Z19ray_trace_read_onlyP6uchar4PK6Sphere) ;  /* 0xffffffdc0c147950 */ /* 0x000fea0003c3ffff */
        .weak           $__internal_1_$__cuda_sm3x_div_rn_noftz_f32_slowpath
        .type           $__internal_1_$__cuda_sm3x_div_rn_noftz_f32_slowpath,@function
        .size           $__internal_1_$__cuda_sm3x_div_rn_noftz_f32_slowpath,(.L_x_275 - $__internal_1_$__cuda_sm3x_div_rn_noftz_f32_slowpath)
$__internal_1_$__cuda_sm3x_div_rn_noftz_f32_slowpath:
[----:B------:R-:W-:Y:S01]  /*23b0*/  SHF.R.U32.HI R13, RZ, 0x17, R0 ;  /* 0x00000017ff0d7819 */ /* 0x000fe20000011600 */
[----:B------:R-:W-:Y:S01]  /*23c0*/  BSSY.RECONVERGENT B0, `(.L_x_81) ;  /* 0x0000063000007945 */ /* 0x000fe20003800200 */
[----:B------:R-:W-:Y:S02]  /*23d0*/  SHF.R.U32.HI R16, RZ, 0x17, R17 ;  /* 0x00000017ff107819 */ /* 0x000fe40000011611 */
[----:B------:R-:W-:Y:S02]  /*23e0*/  LOP3.LUT R13, R13, 0xff, RZ, 0xc0, !PT ;  /* 0x000000ff0d0d7812 */ /* 0x000fe400078ec0ff */
[----:B------:R-:W-:Y:S02]  /*23f0*/  LOP3.LUT R16, R16, 0xff, RZ, 0xc0, !PT ;  /* 0x000000ff10107812 */ /* 0x000fe400078ec0ff */
[----:B------:R-:W-:Y:S02]  /*2400*/  IADD3 R18, PT, PT, R13, -0x1, RZ ;  /* 0xffffffff0d127810 */ /* 0x000fe40007ffe0ff */
[----:B------:R-:W-:-:S02]  /*2410*/  IADD3 R15, PT, PT, R16, -0x1, RZ ;  /* 0xffffffff100f7810 */ /* 0x000fc40007ffe0ff */
[----:B------:R-:W-:Y:S02]  /*2420*/  ISETP.GT.U32.AND P0, PT, R18, 0xfd, PT ;  /* 0x000000fd1200780c */ /* 0x000fe40003f04070 */
[----:B------:R-:W-:Y:S02]  /*2430*/  MOV R19, R17 ;  /* 0x0000001100137202 */ /* 0x000fe40000000f00 */
[----:B------:R-:W-:-:S13]  /*2440*/  ISETP.GT.U32.OR P0, PT, R15, 0xfd, P0 ;  /* 0x000000fd0f00780c */ /* 0x000fda0000704470 */
[----:B------:R-:W-:Y:S01]  /*2450*/  @!P0 MOV R12, RZ ;  /* 0x000000ff000c8202 */ /* 0x000fe20000000f00 */
[----:B------:R-:W-:Y:S06]  /*2460*/  @!P0 BRA `(.L_x_82) ;  /* 0x00000000005c8947 */ /* 0x000fec0003800000 */
[----:B------:R-:W-:Y:S02]  /*2470*/  FSETP.GTU.FTZ.AND P0, PT, |R17|, +INF , PT ;  /* 0x7f8000001100780b */ /* 0x000fe40003f1c200 */
[----:B------:R-:W-:-:S04]  /*2480*/  FSETP.GTU.FTZ.AND P1, PT, |R0|, +INF , PT ;  /* 0x7f8000000000780b */ /* 0x000fc80003f3c200 */
[----:B------:R-:W-:-:S13]  /*2490*/  PLOP3.LUT P0, PT, P0, P1, PT, 0xf8, 0x8f ;  /* 0x00000000008f781c */ /* 0x000fda0000703f70 */
[----:B------:R-:W-:Y:S05]  /*24a0*/  @P0 BRA `(.L_x_83) ;  /* 0x00000004004c0947 */ /* 0x000fea0003800000 */
[----:B------:R-:W-:-:S13]  /*24b0*/  LOP3.LUT P0, RZ, R0, 0x7fffffff, R19, 0xc8, !PT ;  /* 0x7fffffff00ff7812 */ /* 0x000fda000780c813 */
[----:B------:R-:W-:Y:S05]  /*24c0*/  @!P0 BRA `(.L_x_84) ;  /* 0x00000004003c8947 */ /* 0x000fea0003800000 */
[C---:B------:R-:W-:Y:S02]  /*24d0*/  FSETP.NEU.FTZ.AND P2, PT, |R17|.reuse, +INF , PT ;  /* 0x7f8000001100780b */ /* 0x040fe40003f5d200 */
[----:B------:R-:W-:Y:S02]  /*24e0*/  FSETP.NEU.FTZ.AND P1, PT, |R0|, +INF , PT ;  /* 0x7f8000000000780b */ /* 0x000fe40003f3d200 */
[----:B------:R-:W-:-:S11]  /*24f0*/  FSETP.NEU.FTZ.AND P0, PT, |R17|, +INF , PT ;  /* 0x7f8000001100780b */ /* 0x000fd60003f1d200 */
[----:B------:R-:W-:Y:S05]  /*2500*/  @!P1 BRA !P2, `(.L_x_84) ;  /* 0x00000004002c9947 */ /* 0x000fea0005000000 */
[----:B------:R-:W-:-:S04]  /*2510*/  LOP3.LUT P2, RZ, R19, 0x7fffffff, RZ, 0xc0, !PT ;  /* 0x7fffffff13ff7812 */ /* 0x000fc8000784c0ff */
[----:B------:R-:W-:-:S13]  /*2520*/  PLOP3.LUT P1, PT, P1, P2, PT, 0x2f, 0xf2 ;  /* 0x0000000000f2781c */ /* 0x000fda0000f24577 */
[----:B------:R-:W-:Y:S05]  /*2530*/  @P1 BRA `(.L_x_85) ;  /* 0x0000000400181947 */ /* 0x000fea0003800000 */
[----:B------:R-:W-:-:S04]  /*2540*/  LOP3.LUT P1, RZ, R0, 0x7fffffff, RZ, 0xc0, !PT ;  /* 0x7fffffff00ff7812 */ /* 0x000fc8000782c0ff */
[----:B------:R-:W-:-:S13]  /*2550*/  PLOP3.LUT P0, PT, P0, P1, PT, 0x2f, 0xf2 ;  /* 0x0000000000f2781c */ /* 0x000fda0000702577 */
[----:B------:R-:W-:Y:S05]  /*2560*/  @P0 BRA `(.L_x_86) ;  /* 0x0000000400000947 */ /* 0x000fea0003800000 */
[----:B------:R-:W-:Y:S02]  /*2570*/  ISETP.GE.AND P0, PT, R15, RZ, PT ;  /* 0x000000ff0f00720c */ /* 0x000fe40003f06270 */
[----:B------:R-:W-:-:S11]  /*2580*/  ISETP.GE.AND P1, PT, R18, RZ, PT ;  /* 0x000000ff1200720c */ /* 0x000fd60003f26270 */
[----:B------:R-:W-:Y:S01]  /*2590*/  @P0 MOV R12, RZ ;  /* 0x000000ff000c0202 */ /* 0x000fe20000000f00 */
[----:B------:R-:W-:Y:S01]  /*25a0*/  @!P0 FFMA R19, R17, 1.84467440737095516160e+19, RZ ;  /* 0x5f80000011138823 */ /* 0x000fe200000000ff */
[----:B------:R-:W-:Y:S01]  /*25b0*/  @!P0 MOV R12, 0xffffffc0 ;  /* 0xffffffc0000c8802 */ /* 0x000fe20000000f00 */
[----:B------:R-:W-:-:S03]  /*25c0*/  @!P1 FFMA R0, R0, 1.84467440737095516160e+19, RZ ;  /* 0x5f80000000009823 */ /* 0x000fc600000000ff */
[----:B------:R-:W-:-:S07]  /*25d0*/  @!P1 IADD3 R12, PT, PT, R12, 0x40, RZ ;  /* 0x000000400c0c9810 */ /* 0x000fce0007ffe0ff */
.L_x_82:
[----:B------:R-:W-:Y:S01]  /*25e0*/  LEA R15, R13, 0xc0800000, 0x17 ;  /* 0xc08000000d0f7811 */ /* 0x000fe200078eb8ff */
[----:B------:R-:W-:Y:S01]  /*25f0*/  BSSY.RECONVERGENT B1, `(.L_x_87) ;  /* 0x0000036000017945 */ /* 0x000fe20003800200 */
[----:B------:R-:W-:Y:S02]  /*2600*/  IADD3 R16, PT, PT, R16, -0x7f, RZ ;  /* 0xffffff8110107810 */ /* 0x000fe40007ffe0ff */
[----:B------:R-:W-:Y:S02]  /*2610*/  IADD3 R22, PT, PT, -R15, R0, RZ ;  /* 0x000000000f167210 */ /* 0x000fe40007ffe1ff */
[C---:B------:R-:W-:Y:S01]  /*2620*/  IADD3 R13, PT, PT, R16.reuse, 0x7f, -R13 ;  /* 0x0000007f100d7810 */ /* 0x040fe20007ffe80d */
[----:B------:R-:W-:Y:S01]  /*2630*/  IMAD R0, R16, -0x800000, R19 ;  /* 0xff80000010007824 */ /* 0x000fe200078e0213 */
[----:B------:R-:W0:Y:S01]  /*2640*/  MUFU.RCP R18, R22 ;  /* 0x0000001600127308 */ /* 0x000e220000001000 */
[----:B------:R-:W-:Y:S01]  /*2650*/  FADD.FTZ R15, -R22, -RZ ;  /* 0x800000ff160f7221 */ /* 0x000fe20000010100 */
[----:B------:R-:W-:-:S03]  /*2660*/  IADD3 R13, PT, PT, R13, R12, RZ ;  /* 0x0000000c0d0d7210 */ /* 0x000fc60007ffe0ff */
[----:B0-----:R-:W-:-:S04]  /*2670*/  FFMA R21, R18, R15, 1 ;  /* 0x3f80000012157423 */ /* 0x001fc8000000000f */
[----:B------:R-:W-:-:S04]  /*2680*/  FFMA R19, R18, R21, R18 ;  /* 0x0000001512137223 */ /* 0x000fc80000000012 */
[----:B------:R-:W-:-:S04]  /*2690*/  FFMA R18, R0, R19, RZ ;  /* 0x0000001300127223 */ /* 0x000fc800000000ff */
[----:B------:R-:W-:-:S04]  /*26a0*/  FFMA R20, R15, R18, R0 ;  /* 0x000000120f147223 */ /* 0x000fc80000000000 */
[----:B------:R-:W-:-:S04]  /*26b0*/  FFMA R20, R19, R20, R18 ;  /* 0x0000001413147223 */ /* 0x000fc80000000012 */
[----:B------:R-:W-:-:S04]  /*26c0*/  FFMA R15, R15, R20, R0 ;  /* 0x000000140f0f7223 */ /* 0x000fc80000000000 */
[----:B------:R-:W-:-:S05]  /*26d0*/  FFMA R0, R19, R15, R20 ;  /* 0x0000000f13007223 */ /* 0x000fca0000000014 */
[----:B------:R-:W-:-:S04]  /*26e0*/  SHF.R.U32.HI R16, RZ, 0x17, R0 ;  /* 0x00000017ff107819 */ /* 0x000fc80000011600 */
[----:B------:R-:W-:-:S04]  /*26f0*/  LOP3.LUT R12, R16, 0xff, RZ, 0xc0, !PT ;  /* 0x000000ff100c7812 */ /* 0x000fc800078ec0ff */
[----:B------:R-:W-:-:S04]  /*2700*/  IADD3 R12, PT, PT, R12, R13, RZ ;  /* 0x0000000d0c0c7210 */ /* 0x000fc80007ffe0ff */
[----:B------:R-:W-:-:S04]  /*2710*/  IADD3 R16, PT, PT, R12, -0x1, RZ ;  /* 0xffffffff0c107810 */ /* 0x000fc80007ffe0ff */
[----:B------:R-:W-:-:S13]  /*2720*/  ISETP.GE.U32.AND P0, PT, R16, 0xfe, PT ;  /* 0x000000fe1000780c */ /* 0x000fda0003f06070 */
[----:B------:R-:W-:Y:S05]  /*2730*/  @!P0 BRA `(.L_x_88) ;  /* 0x0000000000808947 */ /* 0x000fea0003800000 */
[----:B------:R-:W-:-:S13]  /*2740*/  ISETP.GT.AND P0, PT, R12, 0xfe, PT ;  /* 0x000000fe0c00780c */ /* 0x000fda0003f04270 */
[----:B------:R-:W-:Y:S05]  /*2750*/  @P0 BRA `(.L_x_89) ;  /* 0x00000000006c0947 */ /* 0x000fea0003800000 */
[----:B------:R-:W-:-:S13]  /*2760*/  ISETP.GE.AND P0, PT, R12, 0x1, PT ;  /* 0x000000010c00780c */ /* 0x000fda0003f06270 */
[----:B------:R-:W-:Y:S05]  /*2770*/  @P0 BRA `(.L_x_90) ;  /* 0x0000000000740947 */ /* 0x000fea0003800000 */
[----:B------:R-:W-:Y:S02]  /*2780*/  ISETP.GE.AND P0, PT, R12, -0x18, PT ;  /* 0xffffffe80c00780c */ /* 0x000fe40003f06270 */
[----:B------:R-:W-:-:S11]  /*2790*/  LOP3.LUT R0, R0, 0x80000000, RZ, 0xc0, !PT ;  /* 0x8000000000007812 */ /* 0x000fd600078ec0ff */
[----:B------:R-:W-:Y:S05]  /*27a0*/  @!P0 BRA `(.L_x_90) ;  /* 0x0000000000688947 */ /* 0x000fea0003800000 */
[CCC-:B------:R-:W-:Y:S01]  /*27b0*/  FFMA.RZ R13, R19.reuse, R15.reuse, R20.reuse ;  /* 0x0000000f130d7223 */ /* 0x1c0fe2000000c014 */
[C---:B------:R-:W-:Y:S01]  /*27c0*/  IADD3 R18, PT, PT, R12.reuse, 0x20, RZ ;  /* 0x000000200c127810 */ /* 0x040fe20007ffe0ff */
[CCC-:B------:R-:W-:Y:S01]  /*27d0*/  FFMA.RP R16, R19.reuse, R15.reuse, R20.reuse ;  /* 0x0000000f13107223 */ /* 0x1c0fe20000008014 */
[----:B------:R-:W-:Y:S01]  /*27e0*/  FFMA.RM R15, R19, R15, R20 ;  /* 0x0000000f130f7223 */ /* 0x000fe20000004014 */
[C---:B------:R-:W-:Y:S02]  /*27f0*/  ISETP.NE.AND P2, PT, R12.reuse, RZ, PT ;  /* 0x000000ff0c00720c */ /* 0x040fe40003f45270 */
[----:B------:R-:W-:Y:S02]  /*2800*/  LOP3.LUT R13, R13, 0x7fffff, RZ, 0xc0, !PT ;  /* 0x007fffff0d0d7812 */ /* 0x000fe400078ec0ff */
[----:B------:R-:W-:Y:S02]  /*2810*/  ISETP.NE.AND P1, PT, R12, RZ, PT ;  /* 0x000000ff0c00720c */ /* 0x000fe40003f25270 */
[----:B------:R-:W-:-:S02]  /*2820*/  LOP3.LUT R13, R13, 0x800000, RZ, 0xfc, !PT ;  /* 0x008000000d0d7812 */ /* 0x000fc400078efcff */
[----:B------:R-:W-:Y:S02]  /*2830*/  IADD3 R12, PT, PT, -R12, RZ, RZ ;  /* 0x000000ff0c0c7210 */ /* 0x000fe40007ffe1ff */
[----:B------:R-:W-:Y:S02]  /*2840*/  SHF.L.U32 R18, R13, R18, RZ ;  /* 0x000000120d127219 */ /* 0x000fe400000006ff */
[----:B------:R-:W-:Y:S02]  /*2850*/  FSETP.NEU.FTZ.AND P0, PT, R16, R15, PT ;  /* 0x0000000f1000720b */ /* 0x000fe40003f1d000 */
[----:B------:R-:W-:Y:S02]  /*2860*/  SEL R12, R12, RZ, P2 ;  /* 0x000000ff0c0c7207 */ /* 0x000fe40001000000 */
[----:B------:R-:W-:Y:S02]  /*2870*/  ISETP.NE.AND P1, PT, R18, RZ, P1 ;  /* 0x000000ff1200720c */ /* 0x000fe40000f25270 */
[----:B------:R-:W-:-:S02]  /*2880*/  SHF.R.U32.HI R12, RZ, R12, R13 ;  /* 0x0000000cff0c7219 */ /* 0x000fc4000001160d */
[----:B------:R-:W-:Y:S02]  /*2890*/  PLOP3.LUT P0, PT, P0, P1, PT, 0xf8, 0x8f ;  /* 0x00000000008f781c */ /* 0x000fe40000703f70 */
[----:B------:R-:W-:Y:S02]  /*28a0*/  SHF.R.U32.HI R16, RZ, 0x1, R12 ;  /* 0x00000001ff107819 */ /* 0x000fe4000001160c */
[----:B------:R-:W-:-:S04]  /*28b0*/  SEL R13, RZ, 0x1, !P0 ;  /* 0x00000001ff0d7807 */ /* 0x000fc80004000000 */
[----:B------:R-:W-:-:S04]  /*28c0*/  LOP3.LUT R13, R13, 0x1, R16, 0xf8, !PT ;  /* 0x000000010d0d7812 */ /* 0x000fc800078ef810 */
[----:B------:R-:W-:-:S04]  /*28d0*/  LOP3.LUT R13, R13, R12, RZ, 0xc0, !PT ;  /* 0x0000000c0d0d7212 */ /* 0x000fc800078ec0ff */
[----:B------:R-:W-:-:S04]  /*28e0*/  IADD3 R13, PT, PT, R16, R13, RZ ;  /* 0x0000000d100d7210 */ /* 0x000fc80007ffe0ff */
[----:B------:R-:W-:Y:S01]  /*28f0*/  LOP3.LUT R0, R13, R0, RZ, 0xfc, !PT ;  /* 0x000000000d007212 */ /* 0x000fe200078efcff */
[----:B------:R-:W-:Y:S06]  /*2900*/  BRA `(.L_x_90) ;  /* 0x0000000000107947 */ /* 0x000fec0003800000 */
.L_x_89:
[----:B------:R-:W-:-:S04]  /*2910*/  LOP3.LUT R0, R0, 0x80000000, RZ, 0xc0, !PT ;  /* 0x8000000000007812 */ /* 0x000fc800078ec0ff */
[----:B------:R-:W-:Y:S01]  /*2920*/  LOP3.LUT R0, R0, 0x7f800000, RZ, 0xfc, !PT ;  /* 0x7f80000000007812 */ /* 0x000fe200078efcff */
[----:B------:R-:W-:Y:S06]  /*2930*/  BRA `(.L_x_90) ;  /* 0x0000000000047947 */ /* 0x000fec0003800000 */
.L_x_88:
[----:B------:R-:W-:-:S07]  /*2940*/  LEA R0, R13, R0, 0x17 ;  /* 0x000000000d007211 */ /* 0x000fce00078eb8ff */
.L_x_90:
[----:B------:R-:W-:Y:S05]  /*2950*/  BSYNC.RECONVERGENT B1 ;  /* 0x0000000000017941 */ /* 0x000fea0003800200 */
.L_x_87:
[----:B------:R-:W-:Y:S05]  /*2960*/  BRA `(.L_x_91) ;  /* 0x0000000000207947 */ /* 0x000fea0003800000 */
.L_x_86:
[----:B------:R-:W-:-:S04]  /*2970*/  LOP3.LUT R0, R0, 0x80000000, R19, 0x48, !PT ;  /* 0x8000000000007812 */ /* 0x000fc800078e4813 */
[----:B------:R-:W-:Y:S01]  /*2980*/  LOP3.LUT R0, R0, 0x7f800000, RZ, 0xfc, !PT ;  /* 0x7f80000000007812 */ /* 0x000fe200078efcff */
[----:B------:R-:W-:Y:S06]  /*2990*/  BRA `(.L_x_91) ;  /* 0x0000000000147947 */ /* 0x000fec0003800000 */
.L_x_85:
[----:B------:R-:W-:Y:S01]  /*29a0*/  LOP3.LUT R0, R0, 0x80000000, R19, 0x48, !PT ;  /* 0x8000000000007812 */ /* 0x000fe200078e4813 */
[----:B------:R-:W-:Y:S06]  /*29b0*/  BRA `(.L_x_91) ;  /* 0x00000000000c7947 */ /* 0x000fec0003800000 */
.L_x_84:
[----:B------:R-:W0:Y:S01]  /*29c0*/  MUFU.RSQ R0, -QNAN ;  /* 0xffc0000000007908 */ /* 0x000e220000001400 */
[----:B------:R-:W-:Y:S05]  /*29d0*/  BRA `(.L_x_91) ;  /* 0x0000000000047947 */ /* 0x000fea0003800000 */
.L_x_83:
[----:B------:R-:W-:-:S07]  /*29e0*/  FADD.FTZ R0, R17, R0 ;  /* 0x0000000011007221 */ /* 0x000fce0000010000 */
.L_x_91:
[----:B------:R-:W-:Y:S05]  /*29f0*/  BSYNC.RECONVERGENT B0 ;  /* 0x0000000000007941 */ /* 0x000fea0003800200 */
.L_x_81:
[----:B------:R-:W-:Y:S01]  /*2a00*/  HFMA2 R13, -RZ, RZ, 0, 0 ;  /* 0x00000000ff0d7431 */ /* 0x000fe200000001ff */
[----:B------:R-:W-:-:S04]  /*2a10*/  MOV R12, R14 ;  /* 0x0000000e000c7202 */ /* 0x000fc80000000f00 */
[----:B0-----:R-:W-:Y:S05]  /*2a20*/  RET.REL.NODEC R12 `(_Z19ray_trace_read_onlyP6uchar4PK6Sphere) ;  /* 0xffffffd40c747950 */ /* 0x001fea0003c3ffff */
.L_x_92:
[----:B------:R-:W-:-:S00]  /*2a30*/  BRA `(.L_x_92) ;  /* 0xfffffffc00fc7947 */ /* 0x000fc0000383ffff */
[----:B------:R-:W-:-:S00]  /*2a40*/  NOP ;  /* 0x0000000000007918 */ /* 0x000fc00000000000 */
        /* <DEDUP_REMOVED lines=11> */
.L_x_275:


//--------------------- .text._Z15ray_trace_constP6uchar4 --------------------------
	.section	.text._Z15ray_trace_constP6uchar4,"ax",@progbits
	.align	128
        .global         _Z15ray_trace_constP6uchar4
        .type           _Z15ray_trace_constP6uchar4,@function
        .size           _Z15ray_trace_constP6uchar4,(.L_x_277 - _Z15ray_trace_constP6uchar4)
        .other          _Z15ray_trace_constP6uchar4,@"STO_CUDA_ENTRY STV_DEFAULT"
_Z15ray_trace_constP6uchar4:
.text._Z15ray_trace_constP6uchar4:
        /* <DEDUP_REMOVED lines=29> */
[----:B------:R-:W-:Y:S01]  /*01d0*/  ULOP3.LUT UR4, UR4, 0xfffffffc, URZ, 0xc0, !UPT ;  /* 0xfffffffc04047892 */ /* 0x000fe2000f8ec0ff */
[----:B------:R-:W-:Y:S01]  /*01e0*/  HFMA2 R7, -RZ, RZ, 0, 0 ;  /* 0x00000000ff077431 */ /* 0x000fe200000001ff */
[----:B------:R-:W-:Y:S02]  /*01f0*/  MOV R12, 0x38 ;  /* 0x00000038000c7802 */ /* 0x000fe40000000f00 */
[----:B------:R-:W-:Y:S01]  /*0200*/  MOV R6, 0xd09502f9 ;  /* 0xd09502f900067802 */ /* 0x000fe20000000f00 */
[----:B------:R-:W-:Y:S02]  /*0210*/  UIADD3 UR6, UPT, UPT, -UR4, URZ, URZ ;  /* 0x000000ff04067290 */ /* 0x000fe4000fffe1ff */
[----:B------:R-:W-:-:S10]  /*0220*/  MOV R11, UR4 ;  /* 0x00000004000b7c02 */ /* 0x000fd40008000f00 */
.L_x_135:
[----:B------:R-:W0:Y:S01]  /*0230*/  LDC.64 R2, c[0x3][R12+-0x28] ;  /* 0x00fff6000c027b82 */ /* 0x000e220000000a00 */
[----:B------:R-:W-:Y:S01]  /*0240*/  UIADD3 UR6, UPT, UPT, UR6, 0x4, URZ ;  /* 0x0000000406067890 */ /* 0x000fe2000fffe0ff */
[----:B------:R-:W-:Y:S01]  /*0250*/  BSSY.RECONVERGENT B2, `(.L_x_95) ;  /* 0x000003a000027945 */ /* 0x000fe20003800200 */
[----:B------:R-:W-:Y:S02]  /*0260*/  MOV R13, 0xd09502f9 ;  /* 0xd09502f9000d7802 */ /* 0x000fe40000000f00 */
[----:B------:R-:W-:-:S03]  /*0270*/  UISETP.NE.AND UP0, UPT, UR6, URZ, UPT ;  /* 0x000000ff0600728c */ /* 0x000fc6000bf05270 */
[----:B------:R-:W1:Y:S01]  /*0280*/  LDC R19, c[0x3][R12+-0x2c] ;  /* 0x00fff5000c137b82 */ /* 0x000e620000000800 */
[----:B0-----:R-:W-:Y:S01]  /*0290*/  FADD R2, R9, -R2 ;  /* 0x8000000209027221 */ /* 0x001fe20000000000 */
[----:B------:R-:W-:-:S03]  /*02a0*/  FADD R3, R10, -R3 ;  /* 0x800000030a037221 */ /* 0x000fc60000000000 */
[----:B------:R-:W-:Y:S01]  /*02b0*/  FMUL R14, R2, R2 ;  /* 0x00000002020e7220 */ /* 0x000fe20000400000 */
[----:B------:R-:W-:Y:S01]  /*02c0*/  FMUL R3, R3, R3 ;  /* 0x0000000303037220 */ /* 0x000fe20000400000 */
[----:B-1----:R-:W-:-:S03]  /*02d0*/  FMUL R19, R19, R19 ;  /* 0x0000001313137220 */ /* 0x002fc60000400000 */
        /* <DEDUP_REMOVED lines=11> */
[----:B------:R-:W-:Y:S05]  /*0390*/  CALL.REL.NOINC `($__internal_2_$__cuda_sm20_sqrt_rn_f32_slowpath) ;  /* 0x0000001c00507944 */ /* 0x000fea0003c00000 */
[----:B------:R-:W-:Y:S01]  /*03a0*/  MOV R13, R15 ;  /* 0x0000000f000d7202 */ /* 0x000fe20000000f00 */
[----:B------:R-:W-:Y:S06]  /*03b0*/  BRA `(.L_x_99) ;  /* 0x0000000000107947 */ /* 0x000fec0003800000 */
.L_x_98:
[----:B------:R-:W-:Y:S01]  /*03c0*/  FMUL.FTZ R13, R0, R3 ;  /* 0x00000003000d7220 */ /* 0x000fe20000410000 */
[----:B------:R-:W-:-:S03]  /*03d0*/  FMUL.FTZ R2, R3, 0.5 ;  /* 0x3f00000003027820 */ /* 0x000fc60000410000 */
[----:B------:R-:W-:-:S04]  /*03e0*/  FFMA R0, -R13, R13, R0 ;  /* 0x0000000d0d007223 */ /* 0x000fc80000000100 */
[----:B------:R-:W-:-:S07]  /*03f0*/  FFMA R13, R0, R2, R13 ;  /* 0x00000002000d7223 */ /* 0x000fce000000000d */
.L_x_99:
[----:B------:R-:W-:Y:S05]  /*0400*/  BSYNC.RECONVERGENT B0 ;  /* 0x0000000000007941 */ /* 0x000fea0003800200 */
.L_x_97:
[----:B------:R-:W-:Y:S01]  /*0410*/  IADD3 R0, PT, PT, R19, -0xd000000, RZ ;  /* 0xf300000013007810 */ /* 0x000fe20007ffe0ff */
[----:B------:R0:W1:Y:S03]  /*0420*/  MUFU.RSQ R2, R19 ;  /* 0x0000001300027308 */ /* 0x0000660000001400 */
[----:B------:R-:W-:-:S13]  /*0430*/  ISETP.GT.U32.AND P0, PT, R0, 0x727fffff, PT ;  /* 0x727fffff0000780c */ /* 0x000fda0003f04070 */
[----:B0-----:R-:W-:Y:S05]  /*0440*/  @!P0 BRA `(.L_x_100) ;  /* 0x00000000001c8947 */ /* 0x001fea0003800000 */
[----:B------:R-:W-:Y:S01]  /*0450*/  BSSY.RECONVERGENT B0, `(.L_x_101) ;  /* 0x0000004000007945 */ /* 0x000fe20003800200 */
[----:B------:R-:W-:Y:S02]  /*0460*/  MOV R0, R19 ;  /* 0x0000001300007202 */ /* 0x000fe40000000f00 */
[----:B-1----:R-:W-:-:S07]  /*0470*/  MOV R2, 0x490 ;  /* 0x0000049000027802 */ /* 0x002fce0000000f00 */
[----:B------:R-:W-:Y:S05]  /*0480*/  CALL.REL.NOINC `($__internal_2_$__cuda_sm20_sqrt_rn_f32_slowpath) ;  /* 0x0000001c00147944 */ /* 0x000fea0003c00000 */
[----:B------:R-:W-:Y:S05]  /*0490*/  BSYNC.RECONVERGENT B0 ;  /* 0x0000000000007941 */ /* 0x000fea0003800200 */
.L_x_101:
[----:B------:R-:W-:Y:S01]  /*04a0*/  MOV R3, R15 ;  /* 0x0000000f00037202 */ /* 0x000fe20000000f00 */
[----:B------:R-:W-:Y:S06]  /*04b0*/  BRA `(.L_x_102) ;  /* 0x0000000000107947 */ /* 0x000fec0003800000 */
.L_x_100:
[----:B-1----:R-:W-:Y:S01]  /*04c0*/  FMUL.FTZ R0, R19, R2 ;  /* 0x0000000213007220 */ /* 0x002fe20000410000 */
[----:B------:R-:W-:-:S03]  /*04d0*/  FMUL.FTZ R2, R2, 0.5 ;  /* 0x3f00000002027820 */ /* 0x000fc60000410000 */
[----:B------:R-:W-:-:S04]  /*04e0*/  FFMA R3, -R0, R0, R19 ;  /* 0x0000000000037223 */ /* 0x000fc80000000113 */
[----:B------:R-:W-:-:S07]  /*04f0*/  FFMA R3, R3, R2, R0 ;  /* 0x0000000203037223 */ /* 0x000fce0000000000 */
.L_x_102:
        /* <DEDUP_REMOVED lines=11> */
[----:B------:R-:W-:Y:S05]  /*05b0*/  CALL.REL.NOINC `($__internal_3_$__cuda_sm3x_div_rn_noftz_f32_slowpath) ;  /* 0x0000001c001c7944 */ /* 0x000fea0003c00000 */
.L_x_104:
[----:B------:R-:W-:Y:S05]  /*05c0*/  BSYNC.RECONVERGENT B3 ;  /* 0x0000000000037941 */ /* 0x000fea0003800200 */
.L_x_103:
[----:B------:R-:W0:Y:S02]  /*05d0*/  LDC R2, c[0x3][R12+-0x20] ;  /* 0x00fff8000c027b82 */ /* 0x000e240000000800 */
[----:B0-----:R-:W-:-:S07]  /*05e0*/  FADD R13, R2, R13 ;  /* 0x0000000d020d7221 */ /* 0x001fce0000000000 */
.L_x_96:
[----:B------:R-:W-:Y:S05]  /*05f0*/  BSYNC.RECONVERGENT B2 ;  /* 0x0000000000027941 */ /* 0x000fea0003800200 */
.L_x_95:
[----:B------:R-:W0:Y:S01]  /*0600*/  LDC.64 R14, c[0x3][R12+-0x10] ;  /* 0x00fffc000c0e7b82 */ /* 0x000e220000000a00 */
[----:B------:R-:W-:Y:S01]  /*0610*/  FSETP.GT.AND P0, PT, R13, R6, PT ;  /* 0x000000060d00720b */ /* 0x000fe20003f04000 */
[----:B------:R-:W-:Y:S06]  /*0620*/  BSSY.RECONVERGENT B2, `(.L_x_105) ;  /* 0x000003f000027945 */ /* 0x000fec0003800200 */
[----:B------:R-:W1:Y:S06]  /*0630*/  LDC R19, c[0x3][R12+-0x8] ;  /* 0x00fffe000c137b82 */ /* 0x000e6c0000000800 */
[----:B------:R-:W-:Y:S01]  /*0640*/  @P0 MOV R6, R13 ;  /* 0x0000000d00060202 */ /* 0x000fe20000000f00 */
[----:B------:R-:W-:Y:S01]  /*0650*/  HFMA2 R13, -RZ, RZ, -36.65625, 4.5359134674072265625e-05 ;  /* 0xd09502f9ff0d7431 */ /* 0x000fe200000001ff */
[----:B------:R-:W2:Y:S01]  /*0660*/  @P0 LDC.64 R2, c[0x3][R12+-0x38] ;  /* 0x00fff2000c020b82 */ /* 0x000ea20000000a00 */
[----:B0-----:R-:W-:-:S07]  /*0670*/  FADD R15, R9, -R15 ;  /* 0x8000000f090f7221 */ /* 0x001fce0000000000 */
[----:B------:R-:W0:Y:S01]  /*0680*/  @P0 LDC R17, c[0x3][R12+-0x30] ;  /* 0x00fff4000c110b82 */ /* 0x000e220000000800 */
[----:B------:R-:W-:Y:S01]  /*0690*/  FMUL R16, R15, R15 ;  /* 0x0000000f0f107220 */ /* 0x000fe20000400000 */
[----:B-1----:R-:W-:-:S04]  /*06a0*/  FADD R19, R10, -R19 ;  /* 0x800000130a137221 */ /* 0x002fc80000000000 */
[----:B------:R-:W-:Y:S01]  /*06b0*/  FMUL R15, R19, R19 ;  /* 0x00000013130f7220 */ /* 0x000fe20000400000 */
[----:B------:R-:W-:-:S03]  /*06c0*/  FMUL R19, R14, R14 ;  /* 0x0000000e0e137220 */ /* 0x000fc60000400000 */
[----:B------:R-:W-:Y:S01]  /*06d0*/  FADD R14, R16, R15 ;  /* 0x0000000f100e7221 */ /* 0x000fe20000000000 */
[C---:B--2---:R-:W-:Y:S01]  /*06e0*/  @P0 FMUL R4, R0.reuse, R2 ;  /* 0x0000000200040220 */ /* 0x044fe20000400000 */
[----:B------:R-:W-:-:S03]  /*06f0*/  @P0 FMUL R7, R0, R3 ;  /* 0x0000000300070220 */ /* 0x000fc60000400000 */
[----:B------:R-:W-:Y:S01]  /*0700*/  FSETP.GEU.AND P1, PT, R14, R19, PT ;  /* 0x000000130e00720b */ /* 0x000fe20003f2e000 */
[----:B0-----:R-:W-:-:S12]  /*0710*/  @P0 FMUL R5, R0, R17 ;  /* 0x0000001100050220 */ /* 0x001fd80000400000 */
        /* <DEDUP_REMOVED lines=12> */
.L_x_108:
[----:B------:R-:W-:Y:S01]  /*07e0*/  FMUL.FTZ R13, R0, R3 ;  /* 0x00000003000d7220 */ /* 0x000fe20000410000 */
[----:B------:R-:W-:-:S03]  /*07f0*/  FMUL.FTZ R2, R3, 0.5 ;  /* 0x3f00000003027820 */ /* 0x000fc60000410000 */
[----:B------:R-:W-:-:S04]  /*0800*/  FFMA R0, -R13, R13, R0 ;  /* 0x0000000d0d007223 */ /* 0x000fc80000000100 */
[----:B------:R-:W-:-:S07]  /*0810*/  FFMA R13, R0, R2, R13 ;  /* 0x00000002000d7223 */ /* 0x000fce000000000d */
.L_x_109:
[----:B------:R-:W-:Y:S05]  /*0820*/  BSYNC.RECONVERGENT B0 ;  /* 0x0000000000007941 */ /* 0x000fea0003800200 */
.L_x_107:
        /* <DEDUP_REMOVED lines=9> */
.L_x_111:
[----:B------:R-:W-:Y:S01]  /*08c0*/  MOV R3, R15 ;  /* 0x0000000f00037202 */ /* 0x000fe20000000f00 */
[----:B------:R-:W-:Y:S06]  /*08d0*/  BRA `(.L_x_112) ;  /* 0x0000000000107947 */ /* 0x000fec0003800000 */
.L_x_110:
[----:B-1----:R-:W-:Y:S01]  /*08e0*/  FMUL.FTZ R0, R19, R2 ;  /* 0x0000000213007220 */ /* 0x002fe20000410000 */
[----:B------:R-:W-:-:S03]  /*08f0*/  FMUL.FTZ R2, R2, 0.5 ;  /* 0x3f00000002027820 */ /* 0x000fc60000410000 */
[----:B------:R-:W-:-:S04]  /*0900*/  FFMA R3, -R0, R0, R19 ;  /* 0x0000000000037223 */ /* 0x000fc80000000113 */
[----:B------:R-:W-:-:S07]  /*0910*/  FFMA R3, R3, R2, R0 ;  /* 0x0000000203037223 */ /* 0x000fce0000000000 */
.L_x_112:
        /* <DEDUP_REMOVED lines=12> */
.L_x_114:
[----:B------:R-:W-:Y:S05]  /*09e0*/  BSYNC.RECONVERGENT B3 ;  /* 0x0000000000037941 */ /* 0x000fea0003800200 */
.L_x_113:
[----:B------:R-:W0:Y:S02]  /*09f0*/  LDC R2, c[0x3][R12+-0x4] ;  /* 0x00ffff000c027b82 */ /* 0x000e240000000800 */
[----:B0-----:R-:W-:-:S07]  /*0a00*/  FADD R13, R2, R13 ;  /* 0x0000000d020d7221 */ /* 0x001fce0000000000 */
.L_x_106:
[----:B------:R-:W-:Y:S05]  /*0a10*/  BSYNC.RECONVERGENT B2 ;  /* 0x0000000000027941 */ /* 0x000fea0003800200 */
.L_x_105:
[----:B------:R-:W0:Y:S01]  /*0a20*/  LDC.64 R14, c[0x3][R12+0x10] ;  /* 0x00c004000c0e7b82 */ /* 0x000e220000000a00 */
[----:B------:R-:W-:Y:S01]  /*0a30*/  FSETP.GT.AND P0, PT, R13, R6, PT ;  /* 0x000000060d00720b */ /* 0x000fe20003f04000 */
[----:B------:R-:W-:Y:S06]  /*0a40*/  BSSY.RECONVERGENT B2, `(.L_x_115) ;  /* 0x000003f000027945 */ /* 0x000fec0003800200 */
[----:B------:R-:W1:Y:S06]  /*0a50*/  LDC R19, c[0x3][R12+0xc] ;  /* 0x00c003000c137b82 */ /* 0x000e6c0000000800 */
[----:B------:R-:W-:Y:S01]  /*0a60*/  @P0 MOV R6, R13 ;  /* 0x0000000d00060202 */ /* 0x000fe20000000f00 */
[----:B------:R-:W-:Y:S01]  /*0a70*/  HFMA2 R13, -RZ, RZ, -36.65625, 4.5359134674072265625e-05 ;  /* 0xd09502f9ff0d7431 */ /* 0x000fe200000001ff */
[----:B------:R-:W2:Y:S01]  /*0a80*/  @P0 LDC.64 R2, c[0x3][R12+-0x18] ;  /* 0x00fffa000c020b82 */ /* 0x000ea20000000a00 */
[----:B0-----:R-:W-:Y:S01]  /*0a90*/  FADD R14, R9, -R14 ;  /* 0x8000000e090e7221 */ /* 0x001fe20000000000 */
[----:B------:R-:W-:-:S06]  /*0aa0*/  FADD R15, R10, -R15 ;  /* 0x8000000f0a0f7221 */ /* 0x000fcc0000000000 */
[----:B------:R-:W0:Y:S01]  /*0ab0*/  @P0 LDC R17, c[0x3][R12+-0x1c] ;  /* 0x00fff9000c110b82 */ /* 0x000e220000000800 */
[----:B------:R-:W-:Y:S01]  /*0ac0*/  FMUL R16, R14, R14 ;  /* 0x0000000e0e107220 */ /* 0x000fe20000400000 */
[----:B------:R-:W-:Y:S01]  /*0ad0*/  FMUL R15, R15, R15 ;  /* 0x0000000f0f0f7220 */ /* 0x000fe20000400000 */
[----:B-1----:R-:W-:-:S03]  /*0ae0*/  FMUL R19, R19, R19 ;  /* 0x0000001313137220 */ /* 0x002fc60000400000 */
[----:B------:R-:W-:-:S05]  /*0af0*/  FADD R14, R16, R15 ;  /* 0x0000000f100e7221 */ /* 0x000fca0000000000 */
[----:B------:R-:W-:Y:S01]  /*0b00*/  FSETP.GEU.AND P1, PT, R14, R19, PT ;  /* 0x000000130e00720b */ /* 0x000fe20003f2e000 */
[C---:B--2---:R-:W-:Y:S01]  /*0b10*/  @P0 FMUL R5, R0.reuse, R3 ;  /* 0x0000000300050220 */ /* 0x044fe20000400000 */
[C---:B------:R-:W-:Y:S01]  /*0b20*/  @P0 FMUL R7, R0.reuse, R2 ;  /* 0x0000000200070220 */ /* 0x040fe20000400000 */
[----:B0-----:R-:W-:-:S10]  /*0b30*/  @P0 FMUL R4, R0, R17 ;  /* 0x0000001100040220 */ /* 0x001fd40000400000 */
        /* <DEDUP_REMOVED lines=12> */
.L_x_118:
[----:B------:R-:W-:Y:S01]  /*0c00*/  FMUL.FTZ R13, R0, R3 ;  /* 0x00000003000d7220 */ /* 0x000fe20000410000 */
[----:B------:R-:W-:-:S03]  /*0c10*/  FMUL.FTZ R2, R3, 0.5 ;  /* 0x3f00000003027820 */ /* 0x000fc60000410000 */
[----:B------:R-:W-:-:S04]  /*0c20*/  FFMA R0, -R13, R13, R0 ;  /* 0x0000000d0d007223 */ /* 0x000fc80000000100 */
[----:B------:R-:W-:-:S07]  /*0c30*/  FFMA R13, R0, R2, R13 ;  /* 0x00000002000d7223 */ /* 0x000fce000000000d */
.L_x_119:
[----:B------:R-:W-:Y:S05]  /*0c40*/  BSYNC.RECONVERGENT B0 ;  /* 0x0000000000007941 */ /* 0x000fea0003800200 */
.L_x_117:
        /* <DEDUP_REMOVED lines=9> */
.L_x_121:
[----:B------:R-:W-:Y:S01]  /*0ce0*/  MOV R3, R15 ;  /* 0x0000000f00037202 */ /* 0x000fe20000000f00 */
[----:B------:R-:W-:Y:S06]  /*0cf0*/  BRA `(.L_x_122) ;  /* 0x0000000000107947 */ /* 0x000fec0003800000 */
.L_x_120:
[----:B-1----:R-:W-:Y:S01]  /*0d00*/  FMUL.FTZ R0, R19, R2 ;  /* 0x0000000213007220 */ /* 0x002fe20000410000 */
[----:B------:R-:W-:-:S03]  /*0d10*/  FMUL.FTZ R2, R2, 0.5 ;  /* 0x3f00000002027820 */ /* 0x000fc60000410000 */
[----:B------:R-:W-:-:S04]  /*0d20*/  FFMA R3, -R0, R0, R19 ;  /* 0x0000000000037223 */ /* 0x000fc80000000113 */
[----:B------:R-:W-:-:S07]  /*0d30*/  FFMA R3, R3, R2, R0 ;  /* 0x0000000203037223 */ /* 0x000fce0000000000 */
.L_x_122:
        /* <DEDUP_REMOVED lines=12> */
.L_x_124:
[----:B------:R-:W-:Y:S05]  /*0e00*/  BSYNC.RECONVERGENT B3 ;  /* 0x0000000000037941 */ /* 0x000fea0003800200 */
.L_x_123:
[----:B------:R-:W0:Y:S02]  /*0e10*/  LDC R2, c[0x3][R12+0x18] ;  /* 0x00c006000c027b82 */ /* 0x000e240000000800 */
[----:B0-----:R-:W-:-:S07]  /*0e20*/  FADD R13, R2, R13 ;  /* 0x0000000d020d7221 */ /* 0x001fce0000000000 */
.L_x_116:
[----:B------:R-:W-:Y:S05]  /*0e30*/  BSYNC.RECONVERGENT B2 ;  /* 0x0000000000027941 */ /* 0x000fea0003800200 */
.L_x_115:
        /* <DEDUP_REMOVED lines=30> */
.L_x_128:
[----:B------:R-:W-:Y:S01]  /*1020*/  FMUL.FTZ R13, R0, R3 ;  /* 0x00000003000d7220 */ /* 0x000fe20000410000 */
[----:B------:R-:W-:-:S03]  /*1030*/  FMUL.FTZ R2, R3, 0.5 ;  /* 0x3f00000003027820 */ /* 0x000fc60000410000 */
[----:B------:R-:W-:-:S04]  /*1040*/  FFMA R0, -R13, R13, R0 ;  /* 0x0000000d0d007223 */ /* 0x000fc80000000100 */
[----:B------:R-:W-:-:S07]  /*1050*/  FFMA R13, R0, R2, R13 ;  /* 0x00000002000d7223 */ /* 0x000fce000000000d */
.L_x_129:
[----:B------:R-:W-:Y:S05]  /*1060*/  BSYNC.RECONVERGENT B0 ;  /* 0x0000000000007941 */ /* 0x000fea0003800200 */
.L_x_127:
        /* <DEDUP_REMOVED lines=9> */
.L_x_131:
[----:B------:R-:W-:Y:S01]  /*1100*/  MOV R3, R15 ;  /* 0x0000000f00037202 */ /* 0x000fe20000000f00 */
[----:B------:R-:W-:Y:S06]  /*1110*/  BRA `(.L_x_132) ;  /* 0x0000000000107947 */ /* 0x000fec0003800000 */
.L_x_130:
[----:B-1----:R-:W-:Y:S01]  /*1120*/  FMUL.FTZ R0, R19, R2 ;  /* 0x0000000213007220 */ /* 0x002fe20000410000 */
[----:B------:R-:W-:-:S03]  /*1130*/  FMUL.FTZ R2, R2, 0.5 ;  /* 0x3f00000002027820 */ /* 0x000fc60000410000 */
[----:B------:R-:W-:-:S04]  /*1140*/  FFMA R3, -R0, R0, R19 ;  /* 0x0000000000037223 */ /* 0x000fc80000000113 */
[----:B------:R-:W-:-:S07]  /*1150*/  FFMA R3, R3, R2, R0 ;  /* 0x0000000203037223 */ /* 0x000fce0000000000 */
.L_x_132:
        /* <DEDUP_REMOVED lines=12> */
.L_x_134:
[----:B------:R-:W-:Y:S05]  /*1220*/  BSYNC.RECONVERGENT B3 ;  /* 0x0000000000037941 */ /* 0x000fea0003800200 */
.L_x_133:
[----:B------:R-:W0:Y:S02]  /*1230*/  LDC R2, c[0x3][R12+0x34] ;  /* 0x00c00d000c027b82 */ /* 0x000e240000000800 */
[----:B0-----:R-:W-:-:S07]  /*1240*/  FADD R13, R2, R13 ;  /* 0x0000000d020d7221 */ /* 0x001fce0000000000 */
.L_x_126:
[----:B------:R-:W-:Y:S05]  /*1250*/  BSYNC.RECONVERGENT B2 ;  /* 0x0000000000027941 */ /* 0x000fea0003800200 */
.L_x_125:
[----:B------:R-:W-:-:S13]  /*1260*/  FSETP.GT.AND P0, PT, R13, R6, PT ;  /* 0x000000060d00720b */ /* 0x000fda0003f04000 */
[----:B------:R0:W1:Y:S01]  /*1270*/  @P0 LDC.64 R14, c[0x3][R12+0x20] ;  /* 0x00c008000c0e0b82 */ /* 0x0000620000000a00 */
[----:B------:R-:W-:-:S07]  /*1280*/  @P0 MOV R6, R13 ;  /* 0x0000000d00060202 */ /* 0x000fce0000000f00 */
[----:B------:R0:W2:Y:S02]  /*1290*/  @P0 LDC R3, c[0x3][R12+0x1c] ;  /* 0x00c007000c030b82 */ /* 0x0000a40000000800 */
[----:B0-----:R-:W-:Y:S01]  /*12a0*/  IADD3 R12, PT, PT, R12, 0x70, RZ ;  /* 0x000000700c0c7810 */ /* 0x001fe20007ffe0ff */
[C---:B-1----:R-:W-:Y:S01]  /*12b0*/  @P0 FMUL R5, R0.reuse, R15 ;  /* 0x0000000f00050220 */ /* 0x042fe20000400000 */
[C---:B------:R-:W-:Y:S01]  /*12c0*/  @P0 FMUL R7, R0.reuse, R14 ;  /* 0x0000000e00070220 */ /* 0x040fe20000400000 */
[----:B--2---:R-:W-:Y:S01]  /*12d0*/  @P0 FMUL R4, R0, R3 ;  /* 0x0000000300040220 */ /* 0x004fe20000400000 */
[----:B------:R-:W-:Y:S06]  /*12e0*/  BRA.U UP0, `(.L_x_135) ;  /* 0xffffffed00d07547 */ /* 0x000fec000b83ffff */
.L_x_94:
[----:B------:R-:W-:-:S09]  /*12f0*/  UISETP.NE.AND UP0, UPT, UR5, URZ, UPT ;  /* 0x000000ff0500728c */ /* 0x000fd2000bf05270 */
[----:B------:R-:W-:Y:S05]  /*1300*/  BRA.U !UP0, `(.L_x_136) ;  /* 0x0000000d08387547 */ /* 0x000fea000b800000 */
[----:B------:R-:W-:-:S09]  /*1310*/  UISETP.NE.AND UP0, UPT, UR5, 0x1, UPT ;  /* 0x000000010500788c */ /* 0x000fd2000bf05270 */
[----:B------:R-:W-:Y:S05]  /*1320*/  BRA.U !UP0, `(.L_x_137) ;  /* 0x0000000908187547 */ /* 0x000fea000b800000 */
[----:B------:R-:W-:Y:S01]  /*1330*/  IMAD R12, R11, 0x1c, RZ ;  /* 0x0000001c0b0c7824 */ /* 0x000fe200078e02ff */
[----:B------:R-:W-:Y:S01]  /*1340*/  BSSY.RECONVERGENT B2, `(.L_x_138) ;  /* 0x000003a000027945 */ /* 0x000fe20003800200 */
[----:B------:R-:W-:Y:S02]  /*1350*/  HFMA2 R13, -RZ, RZ, -36.65625, 4.5359134674072265625e-05 ;  /* 0xd09502f9ff0d7431 */ /* 0x000fe400000001ff */
[----:B------:R-:W0:Y:S08]  /*1360*/  LDC.64 R2, c[0x3][R12+0x10] ;  /* 0x00c004000c027b82 */ /* 0x000e300000000a00 */
        /* <DEDUP_REMOVED lines=20> */
.L_x_141:
[----:B------:R-:W-:Y:S01]  /*14b0*/  FMUL.FTZ R13, R0, R3 ;  /* 0x00000003000d7220 */ /* 0x000fe20000410000 */
[----:B------:R-:W-:-:S03]  /*14c0*/  FMUL.FTZ R2, R3, 0.5 ;  /* 0x3f00000003027820 */ /* 0x000fc60000410000 */
[----:B------:R-:W-:-:S04]  /*14d0*/  FFMA R0, -R13, R13, R0 ;  /* 0x0000000d0d007223 */ /* 0x000fc80000000100 */
[----:B------:R-:W-:-:S07]  /*14e0*/  FFMA R13, R0, R2, R13 ;  /* 0x00000002000d7223 */ /* 0x000fce000000000d */
.L_x_142:
[----:B------:R-:W-:Y:S05]  /*14f0*/  BSYNC.RECONVERGENT B0 ;  /* 0x0000000000007941 */ /* 0x000fea0003800200 */
.L_x_140:
        /* <DEDUP_REMOVED lines=9> */
.L_x_144:
[----:B------:R-:W-:Y:S01]  /*1590*/  MOV R3, R15 ;  /* 0x0000000f00037202 */ /* 0x000fe20000000f00 */
[----:B------:R-:W-:Y:S06]  /*15a0*/  BRA `(.L_x_145) ;  /* 0x0000000000107947 */ /* 0x000fec0003800000 */
.L_x_143:
[----:B-1----:R-:W-:Y:S01]  /*15b0*/  FMUL.FTZ R0, R19, R2 ;  /* 0x0000000213007220 */ /* 0x002fe20000410000 */
[----:B------:R-:W-:-:S03]  /*15c0*/  FMUL.FTZ R2, R2, 0.5 ;  /* 0x3f00000002027820 */ /* 0x000fc60000410000 */
[----:B------:R-:W-:-:S04]  /*15d0*/  FFMA R3, -R0, R0, R19 ;  /* 0x0000000000037223 */ /* 0x000fc80000000113 */
[----:B------:R-:W-:-:S07]  /*15e0*/  FFMA R3, R3, R2, R0 ;  /* 0x0000000203037223 */ /* 0x000fce0000000000 */
.L_x_145:
        /* <DEDUP_REMOVED lines=12> */
.L_x_147:
[----:B------:R-:W-:Y:S05]  /*16b0*/  BSYNC.RECONVERGENT B3 ;  /* 0x0000000000037941 */ /* 0x000fea0003800200 */
.L_x_146:
[----:B------:R-:W0:Y:S02]  /*16c0*/  LDC R2, c[0x3][R12+0x18] ;  /* 0x00c006000c027b82 */ /* 0x000e240000000800 */
[----:B0-----:R-:W-:-:S07]  /*16d0*/  FADD R13, R2, R13 ;  /* 0x0000000d020d7221 */ /* 0x001fce0000000000 */
.L_x_139:
[----:B------:R-:W-:Y:S05]  /*16e0*/  BSYNC.RECONVERGENT B2 ;  /* 0x0000000000027941 */ /* 0x000fea0003800200 */
.L_x_138:
        /* <DEDUP_REMOVED lines=30> */
.L_x_151:
[----:B------:R-:W-:Y:S01]  /*18d0*/  FMUL.FTZ R13, R0, R3 ;  /* 0x00000003000d7220 */ /* 0x000fe20000410000 */
[----:B------:R-:W-:-:S03]  /*18e0*/  FMUL.FTZ R2, R3, 0.5 ;  /* 0x3f00000003027820 */ /* 0x000fc60000410000 */
[----:B------:R-:W-:-:S04]  /*18f0*/  FFMA R0, -R13, R13, R0 ;  /* 0x0000000d0d007223 */ /* 0x000fc80000000100 */
[----:B------:R-:W-:-:S07]  /*1900*/  FFMA R13, R0, R2, R13 ;  /* 0x00000002000d7223 */ /* 0x000fce000000000d */
.L_x_152:
[----:B------:R-:W-:Y:S05]  /*1910*/  BSYNC.RECONVERGENT B0 ;  /* 0x0000000000007941 */ /* 0x000fea0003800200 */
.L_x_150:
        /* <DEDUP_REMOVED lines=9> */
.L_x_154:
[----:B------:R-:W-:Y:S01]  /*19b0*/  MOV R3, R15 ;  /* 0x0000000f00037202 */ /* 0x000fe20000000f00 */
[----:B------:R-:W-:Y:S06]  /*19c0*/  BRA `(.L_x_155) ;  /* 0x0000000000107947 */ /* 0x000fec0003800000 */
.L_x_153:
[----:B-1----:R-:W-:Y:S01]  /*19d0*/  FMUL.FTZ R0, R19, R2 ;  /* 0x0000000213007220 */ /* 0x002fe20000410000 */
[----:B------:R-:W-:-:S03]  /*19e0*/  FMUL.FTZ R2, R2, 0.5 ;  /* 0x3f00000002027820 */ /* 0x000fc60000410000 */
[----:B------:R-:W-:-:S04]  /*19f0*/  FFMA R3, -R0, R0, R19 ;  /* 0x0000000000037223 */ /* 0x000fc80000000113 */
[----:B------:R-:W-:-:S07]  /*1a00*/  FFMA R3, R3, R2, R0 ;  /* 0x0000000203037223 */ /* 0x000fce0000000000 */
.L_x_155:
        /* <DEDUP_REMOVED lines=12> */
.L_x_157:
[----:B------:R-:W-:Y:S05]  /*1ad0*/  BSYNC.RECONVERGENT B3 ;  /* 0x0000000000037941 */ /* 0x000fea0003800200 */
.L_x_156:
[----:B------:R-:W0:Y:S02]  /*1ae0*/  LDC R2, c[0x3][R12+0x34] ;  /* 0x00c00d000c027b82 */ /* 0x000e240000000800 */
[----:B0-----:R-:W-:-:S07]  /*1af0*/  FADD R13, R2, R13 ;  /* 0x0000000d020d7221 */ /* 0x001fce0000000000 */
.L_x_149:
[----:B------:R-:W-:Y:S05]  /*1b00*/  BSYNC.RECONVERGENT B2 ;  /* 0x0000000000027941 */ /* 0x000fea0003800200 */
.L_x_148:
[----:B------:R-:W-:Y:S02]  /*1b10*/  FSETP.GT.AND P0, PT, R13, R6, PT ;  /* 0x000000060d00720b */ /* 0x000fe40003f04000 */
[----:B------:R-:W-:-:S11]  /*1b20*/  IADD3 R11, PT, PT, R11, 0x2, RZ ;  /* 0x000000020b0b7810 */ /* 0x000fd60007ffe0ff */
[----:B------:R-:W0:Y:S01]  /*1b30*/  @P0 LDC R3, c[0x3][R12+0x1c] ;  /* 0x00c007000c030b82 */ /* 0x000e220000000800 */
[----:B------:R-:W-:-:S07]  /*1b40*/  @P0 MOV R6, R13 ;  /* 0x0000000d00060202 */ /* 0x000fce0000000f00 */
[----:B------:R-:W1:Y:S01]  /*1b50*/  @P0 LDC.64 R14, c[0x3][R12+0x20] ;  /* 0x00c008000c0e0b82 */ /* 0x000e620000000a00 */
[C---:B0-----:R-:W-:Y:S01]  /*1b60*/  @P0 FMUL R4, R0.reuse, R3 ;  /* 0x0000000300040220 */ /* 0x041fe20000400000 */
[C---:B-1----:R-:W-:Y:S01]  /*1b70*/  @P0 FMUL R5, R0.reuse, R15 ;  /* 0x0000000f00050220 */ /* 0x042fe20000400000 */
[----:B------:R-:W-:-:S07]  /*1b80*/  @P0 FMUL R7, R0, R14 ;  /* 0x0000000e00070220 */ /* 0x000fce0000400000 */
.L_x_137:
[----:B------:R-:W0:Y:S02]  /*1b90*/  LDCU UR4, c[0x3][0xe000] ;  /* 0x00dc0000ff0477ac */ /* 0x000e240008000800 */
[----:B0-----:R-:W-:-:S04]  /*1ba0*/  ULOP3.LUT UR4, UR4, 0x1, URZ, 0xc0, !UPT ;  /* 0x0000000104047892 */ /* 0x001fc8000f8ec0ff */
[----:B------:R-:W-:-:S09]  /*1bb0*/  UISETP.NE.U32.AND UP0, UPT, UR4, 0x1, UPT ;  /* 0x000000010400788c */ /* 0x000fd2000bf05070 */
[----:B------:R-:W-:Y:S05]  /*1bc0*/  BRA.U UP0, `(.L_x_136) ;  /* 0x0000000500087547 */ /* 0x000fea000b800000 */
[----:B------:R-:W-:Y:S01]  /*1bd0*/  IMAD R11, R11, 0x1c, RZ ;  /* 0x0000001c0b0b7824 */ /* 0x000fe200078e02ff */
[----:B------:R-:W-:Y:S03]  /*1be0*/  BSSY.RECONVERGENT B2, `(.L_x_158) ;  /* 0x000003a000027945 */ /* 0x000fe60003800200 */
[----:B------:R-:W0:Y:S08]  /*1bf0*/  LDC.64 R2, c[0x3][R11+0x10] ;  /* 0x00c004000b027b82 */ /* 0x000e300000000a00 */
[----:B------:R-:W1:Y:S01]  /*1c00*/  LDC R12, c[0x3][R11+0xc] ;  /* 0x00c003000b0c7b82 */ /* 0x000e620000000800 */
[----:B0-----:R-:W-:Y:S01]  /*1c10*/  FADD R2, R9, -R2 ;  /* 0x8000000209027221 */ /* 0x001fe20000000000 */
[----:B------:R-:W-:Y:S01]  /*1c20*/  FADD R3, R10, -R3 ;  /* 0x800000030a037221 */ /* 0x000fe20000000000 */
[----:B------:R-:W-:-:S02]  /*1c30*/  HFMA2 R9, -RZ, RZ, -36.65625, 4.5359134674072265625e-05 ;  /* 0xd09502f9ff097431 */ /* 0x000fc400000001ff */
        /* <DEDUP_REMOVED lines=17> */
.L_x_161:
[----:B------:R-:W-:Y:S01]  /*1d50*/  FMUL.FTZ R9, R0, R3 ;  /* 0x0000000300097220 */ /* 0x000fe20000410000 */
[----:B------:R-:W-:-:S03]  /*1d60*/  FMUL.FTZ R2, R3, 0.5 ;  /* 0x3f00000003027820 */ /* 0x000fc60000410000 */
[----:B------:R-:W-:-:S04]  /*1d70*/  FFMA R0, -R9, R9, R0 ;  /* 0x0000000909007223 */ /* 0x000fc80000000100 */
[----:B------:R-:W-:-:S07]  /*1d80*/  FFMA R9, R0, R2, R9 ;  /* 0x0000000200097223 */ /* 0x000fce0000000009 */
.L_x_162:
[----:B------:R-:W-:Y:S05]  /*1d90*/  BSYNC.RECONVERGENT B0 ;  /* 0x0000000000007941 */ /* 0x000fea0003800200 */
.L_x_160:
[----:B------:R-:W-:Y:S01]  /*1da0*/  IADD3 R0, PT, PT, R10, -0xd000000, RZ ;  /* 0xf30000000a007810 */ /* 0x000fe20007ffe0ff */
[----:B------:R0:W1:Y:S03]  /*1db0*/  MUFU.RSQ R13, R10 ;  /* 0x0000000a000d7308 */ /* 0x0000660000001400 */
[----:B------:R-:W-:-:S13]  /*1dc0*/  ISETP.GT.U32.AND P0, PT, R0, 0x727fffff, PT ;  /* 0x727fffff0000780c */ /* 0x000fda0003f04070 */
[----:B0-----:R-:W-:Y:S05]  /*1dd0*/  @!P0 BRA `(.L_x_163) ;  /* 0x00000000001c8947 */ /* 0x001fea0003800000 */
[----:B------:R-:W-:Y:S01]  /*1de0*/  BSSY.RECONVERGENT B0, `(.L_x_164) ;  /* 0x0000004000007945 */ /* 0x000fe20003800200 */
[----:B------:R-:W-:Y:S02]  /*1df0*/  MOV R0, R10 ;  /* 0x0000000a00007202 */ /* 0x000fe40000000f00 */
[----:B------:R-:W-:-:S07]  /*1e00*/  MOV R2, 0x1e20 ;  /* 0x00001e2000027802 */ /* 0x000fce0000000f00 */
[----:B-1----:R-:W-:Y:S05]  /*1e10*/  CALL.REL.NOINC `($__internal_2_$__cuda_sm20_sqrt_rn_f32_slowpath) ;  /* 0x0000000000b07944 */ /* 0x002fea0003c00000 */
[----:B------:R-:W-:Y:S05]  /*1e20*/  BSYNC.RECONVERGENT B0 ;  /* 0x0000000000007941 */ /* 0x000fea0003800200 */
.L_x_164:
[----:B------:R-:W-:Y:S01]  /*1e30*/  MOV R3, R15 ;  /* 0x0000000f00037202 */ /* 0x000fe20000000f00 */
[----:B------:R-:W-:Y:S06]  /*1e40*/  BRA `(.L_x_165) ;  /* 0x0000000000107947 */ /* 0x000fec0003800000 */
.L_x_163:
[----:B-1----:R-:W-:Y:S01]  /*1e50*/  FMUL.FTZ R3, R10, R13 ;  /* 0x0000000d0a037220 */ /* 0x002fe20000410000 */
[----:B------:R-:W-:-:S03]  /*1e60*/  FMUL.FTZ R0, R13, 0.5 ;  /* 0x3f0000000d007820 */ /* 0x000fc60000410000 */
[----:B------:R-:W-:-:S04]  /*1e70*/  FFMA R10, -R3, R3, R10 ;  /* 0x00000003030a7223 */ /* 0x000fc8000000010a */
[----:B------:R-:W-:-:S07]  /*1e80*/  FFMA R3, R10, R0, R3 ;  /* 0x000000000a037223 */ /* 0x000fce0000000003 */
.L_x_165:
        /* <DEDUP_REMOVED lines=12> */
.L_x_167:
[----:B------:R-:W-:Y:S05]  /*1f50*/  BSYNC.RECONVERGENT B3 ;  /* 0x0000000000037941 */ /* 0x000fea0003800200 */
.L_x_166:
[----:B------:R-:W0:Y:S02]  /*1f60*/  LDC R2, c[0x3][R11+0x18] ;  /* 0x00c006000b027b82 */ /* 0x000e240000000800 */
[----:B0-----:R-:W-:-:S07]  /*1f70*/  FADD R9, R2, R9 ;  /* 0x0000000902097221 */ /* 0x001fce0000000000 */
.L_x_159:
[----:B------:R-:W-:Y:S05]  /*1f80*/  BSYNC.RECONVERGENT B2 ;  /* 0x0000000000027941 */ /* 0x000fea0003800200 */
.L_x_158:
[----:B------:R-:W-:-:S13]  /*1f90*/  FSETP.GT.AND P0, PT, R9, R6, PT ;  /* 0x000000060900720b */ /* 0x000fda0003f04000 */
[----:B------:R-:W0:Y:S08]  /*1fa0*/  @P0 LDC R9, c[0x3][R11+0x8] ;  /* 0x00c002000b090b82 */ /* 0x000e300000000800 */
[----:B------:R-:W1:Y:S01]  /*1fb0*/  @P0 LDC.64 R2, c[0x3][R11] ;  /* 0x00c000000b020b82 */ /* 0x000e620000000a00 */
[-C--:B0-----:R-:W-:Y:S01]  /*1fc0*/  @P0 FMUL R5, R9, R0.reuse ;  /* 0x0000000009050220 */ /* 0x081fe20000400000 */
[-C--:B-1----:R-:W-:Y:S01]  /*1fd0*/  @P0 FMUL R4, R2, R0.reuse ;  /* 0x0000000002040220 */ /* 0x082fe20000400000 */
[----:B------:R-:W-:-:S07]  /*1fe0*/  @P0 FMUL R7, R3, R0 ;  /* 0x0000000003070220 */ /* 0x000fce0000400000 */
.L_x_136:
[----:B------:R-:W-:Y:S01]  /*1ff0*/  FMUL R4, R4, 255 ;  /* 0x437f000004047820 */ /* 0x000fe20000400000 */
[----:B------:R-:W-:Y:S01]  /*2000*/  FMUL R5, R5, 255 ;  /* 0x437f000005057820 */ /* 0x000fe20000400000 */
[----:B------:R-:W-:-:S07]  /*2010*/  FMUL R7, R7, 255 ;  /* 0x437f000007077820 */ /* 0x000fce0000400000 */
.L_x_93:
        /* <DEDUP_REMOVED lines=12> */
        .weak           $__internal_2_$__cuda_sm20_sqrt_rn_f32_slowpath
        .type           $__internal_2_$__cuda_sm20_sqrt_rn_f32_slowpath,@function
        .size           $__internal_2_$__cuda_sm20_sqrt_rn_f32_slowpath,($__internal_3_$__cuda_sm3x_div_rn_noftz_f32_slowpath - $__internal_2_$__cuda_sm20_sqrt_rn_f32_slowpath)
$__internal_2_$__cuda_sm20_sqrt_rn_f32_slowpath:
        /* <DEDUP_REMOVED lines=19> */
.L_x_168:
[----:B------:R-:W-:-:S04]  /*2210*/  HFMA2 R3, -RZ, RZ, 0, 0 ;  /* 0x00000000ff037431 */ /* 0x000fc800000001ff */
[----:B------:R-:W-:Y:S05]  /*2220*/  RET.REL.NODEC R2 `(_Z15ray_trace_constP6uchar4) ;  /* 0xffffffdc02747950 */ /* 0x000fea0003c3ffff */
        .weak           $__internal_3_$__cuda_sm3x_div_rn_noftz_f32_slowpath
        .type           $__internal_3_$__cuda_sm3x_div_rn_noftz_f32_slowpath,@function
        .size           $__internal_3_$__cuda_sm3x_div_rn_noftz_f32_slowpath,(.L_x_277 - $__internal_3_$__cuda_sm3x_div_rn_noftz_f32_slowpath)
$__internal_3_$__cuda_sm3x_div_rn_noftz_f32_slowpath:
[----:B------:R-:W-:Y:S01]  /*2230*/  SHF.R.U32.HI R14, RZ, 0x17, R3 ;  /* 0x00000017ff0e7819 */ /* 0x000fe20000011603 */
[----:B------:R-:W-:Y:S01]  /*2240*/  BSSY.RECONVERGENT B0, `(.L_x_169) ;  /* 0x0000062000007945 */ /* 0x000fe20003800200 */
[----:B------:R-:W-:Y:S02]  /*2250*/  SHF.R.U32.HI R16, RZ, 0x17, R0 ;  /* 0x00000017ff107819 */ /* 0x000fe40000011600 */
[----:B------:R-:W-:Y:S02]  /*2260*/  LOP3.LUT R14, R14, 0xff, RZ, 0xc0, !PT ;  /* 0x000000ff0e0e7812 */ /* 0x000fe400078ec0ff */
[----:B------:R-:W-:Y:S02]  /*2270*/  LOP3.LUT R16, R16, 0xff, RZ, 0xc0, !PT ;  /* 0x000000ff10107812 */ /* 0x000fe400078ec0ff */
[----:B------:R-:W-:Y:S02]  /*2280*/  IADD3 R18, PT, PT, R14, -0x1, RZ ;  /* 0xffffffff0e127810 */ /* 0x000fe40007ffe0ff */
[----:B------:R-:W-:-:S02]  /*2290*/  IADD3 R17, PT, PT, R16, -0x1, RZ ;  /* 0xffffffff10117810 */ /* 0x000fc40007ffe0ff */
[----:B------:R-:W-:-:S04]  /*22a0*/  ISETP.GT.U32.AND P0, PT, R18, 0xfd, PT ;  /* 0x000000fd1200780c */ /* 0x000fc80003f04070 */
        /* <DEDUP_REMOVED lines=26> */
.L_x_170:
[----:B------:R-:W-:Y:S01]  /*2450*/  LEA R18, R14, 0xc0800000, 0x17 ;  /* 0xc08000000e127811 */ /* 0x000fe200078eb8ff */
[----:B------:R-:W-:Y:S01]  /*2460*/  BSSY.RECONVERGENT B1, `(.L_x_175) ;  /* 0x0000036000017945 */ /* 0x000fe20003800200 */
[----:B------:R-:W-:Y:S02]  /*2470*/  IADD3 R17, PT, PT, R16, -0x7f, RZ ;  /* 0xffffff8110117810 */ /* 0x000fe40007ffe0ff */
[----:B------:R-:W-:-:S03]  /*2480*/  IADD3 R18, PT, PT, -R18, R3, RZ ;  /* 0x0000000312127210 */ /* 0x000fc60007ffe1ff */
[C---:B------:R-:W-:Y:S01]  /*2490*/  IMAD R0, R17.reuse, -0x800000, R0 ;  /* 0xff80000011007824 */ /* 0x040fe200078e0200 */
[----:B------:R0:W1:Y:S01]  /*24a0*/  MUFU.RCP R20, R18 ;  /* 0x0000001200147308 */ /* 0x0000620000001000 */
[----:B------:R-:W-:Y:S01]  /*24b0*/  FADD.FTZ R19, -R18, -RZ ;  /* 0x800000ff12137221 */ /* 0x000fe20000010100 */
[----:B0-----:R-:W-:-:S04]  /*24c0*/  IADD3 R18, PT, PT, R17, 0x7f, -R14 ;  /* 0x0000007f11127810 */ /* 0x001fc80007ffe80e */
[----:B------:R-:W-:Y:S01]  /*24d0*/  IADD3 R15, PT, PT, R18, R15, RZ ;  /* 0x0000000f120f7210 */ /* 0x000fe20007ffe0ff */
[----:B-1----:R-:W-:-:S04]  /*24e0*/  FFMA R3, R20, R19, 1 ;  /* 0x3f80000014037423 */ /* 0x002fc80000000013 */
        /* <DEDUP_REMOVED lines=19> */
[-CC-:B------:R-:W-:Y:S01]  /*2620*/  FFMA.RZ R15, R3, R19.reuse, R16.reuse ;  /* 0x00000013030f7223 */ /* 0x180fe2000000c010 */
[C---:B------:R-:W-:Y:S02]  /*2630*/  IADD3 R18, PT, PT, R14.reuse, 0x20, RZ ;  /* 0x000000200e127810 */ /* 0x040fe40007ffe0ff */
[C---:B------:R-:W-:Y:S02]  /*2640*/  ISETP.NE.AND P2, PT, R14.reuse, RZ, PT ;  /* 0x000000ff0e00720c */ /* 0x040fe40003f45270 */
[----:B------:R-:W-:Y:S01]  /*2650*/  LOP3.LUT R17, R15, 0x7fffff, RZ, 0xc0, !PT ;  /* 0x007fffff0f117812 */ /* 0x000fe200078ec0ff */
[CCC-:B------:R-:W-:Y:S01]  /*2660*/  FFMA.RP R15, R3.reuse, R19.reuse, R16.reuse ;  /* 0x00000013030f7223 */ /* 0x1c0fe20000008010 */
[----:B------:R-:W-:Y:S01]  /*2670*/  FFMA.RM R16, R3, R19, R16 ;  /* 0x0000001303107223 */ /* 0x000fe20000004010 */
        /* <DEDUP_REMOVED lines=16> */
.L_x_177:
[----:B------:R-:W-:-:S04]  /*2780*/  LOP3.LUT R0, R0, 0x80000000, RZ, 0xc0, !PT ;  /* 0x8000000000007812 */ /* 0x000fc800078ec0ff */
[----:B------:R-:W-:Y:S01]  /*2790*/  LOP3.LUT R0, R0, 0x7f800000, RZ, 0xfc, !PT ;  /* 0x7f80000000007812 */ /* 0x000fe200078efcff */
[----:B------:R-:W-:Y:S06]  /*27a0*/  BRA `(.L_x_178) ;  /* 0x0000000000047947 */ /* 0x000fec0003800000 */
.L_x_176:
[----:B------:R-:W-:-:S07]  /*27b0*/  LEA R0, R15, R0, 0x17 ;  /* 0x000000000f007211 */ /* 0x000fce00078eb8ff */
.L_x_178:
[----:B------:R-:W-:Y:S05]  /*27c0*/  BSYNC.RECONVERGENT B1 ;  /* 0x0000000000017941 */ /* 0x000fea0003800200 */
.L_x_175:
[----:B------:R-:W-:Y:S05]  /*27d0*/  BRA `(.L_x_179) ;  /* 0x0000000000207947 */ /* 0x000fea0003800000 */
.L_x_174:
[----:B------:R-:W-:-:S04]  /*27e0*/  LOP3.LUT R0, R3, 0x80000000, R0, 0x48, !PT ;  /* 0x8000000003007812 */ /* 0x000fc800078e4800 */
[----:B------:R-:W-:Y:S01]  /*27f0*/  LOP3.LUT R0, R0, 0x7f800000, RZ, 0xfc, !PT ;  /* 0x7f80000000007812 */ /* 0x000fe200078efcff */
[----:B------:R-:W-:Y:S06]  /*2800*/  BRA `(.L_x_179) ;  /* 0x0000000000147947 */ /* 0x000fec0003800000 */
.L_x_173:
[----:B------:R-:W-:Y:S01]  /*2810*/  LOP3.LUT R0, R3, 0x80000000, R0, 0x48, !PT ;  /* 0x8000000003007812 */ /* 0x000fe200078e4800 */
[----:B------:R-:W-:Y:S06]  /*2820*/  BRA `(.L_x_179) ;  /* 0x00000000000c7947 */ /* 0x000fec0003800000 */
.L_x_172:
[----:B------:R-:W0:Y:S01]  /*2830*/  MUFU.RSQ R0, -QNAN ;  /* 0xffc0000000007908 */ /* 0x000e220000001400 */
[----:B------:R-:W-:Y:S05]  /*2840*/  BRA `(.L_x_179) ;  /* 0x0000000000047947 */ /* 0x000fea0003800000 */
.L_x_171:
[----:B------:R-:W-:-:S07]  /*2850*/  FADD.FTZ R0, R0, R3 ;  /* 0x0000000300007221 */ /* 0x000fce0000010000 */
.L_x_179:
[----:B------:R-:W-:Y:S05]  /*2860*/  BSYNC.RECONVERGENT B0 ;  /* 0x0000000000007941 */ /* 0x000fea0003800200 */
.L_x_169:
[----:B------:R-:W-:-:S04]  /*2870*/  HFMA2 R3, -RZ, RZ, 0, 0 ;  /* 0x00000000ff037431 */ /* 0x000fc800000001ff */
[----:B0-----:R-:W-:Y:S05]  /*2880*/  RET.REL.NODEC R2 `(_Z15ray_trace_constP6uchar4) ;  /* 0xffffffd402dc7950 */ /* 0x001fea0003c3ffff */
.L_x_180:
        /* <DEDUP_REMOVED lines=15> */
.L_x_277:


//--------------------- .text._Z9ray_traceP6uchar4P6Sphere --------------------------
	.section	.text._Z9ray_traceP6uchar4P6Sphere,"ax",@progbits
	.align	128
        .global         _Z9ray_traceP6uchar4P6Sphere
        .type           _Z9ray_traceP6uchar4P6Sphere,@function
        .size           _Z9ray_traceP6uchar4P6Sphere,(.L_x_279 - _Z9ray_traceP6uchar4P6Sphere)
        .other          _Z9ray_traceP6uchar4P6Sphere,@"STO_CUDA_ENTRY STV_DEFAULT"
_Z9ray_traceP6uchar4P6Sphere:
.text._Z9ray_traceP6uchar4P6Sphere:
        /* <DEDUP_REMOVED lines=39> */
.L_x_225:
[----:B------:R-:W2:Y:S04]  /*0270*/  LDG.E R12, desc[UR10][R2.64+-0x28] ;  /* 0xffffd80a020c7981 */ /* 0x000ea8000c1e1900 */
[----:B------:R-:W3:Y:S04]  /*0280*/  LDG.E R13, desc[UR10][R2.64+-0x24] ;  /* 0xffffdc0a020d7981 */ /* 0x000ee8000c1e1900 */
[----:B------:R-:W4:Y:S01]  /*0290*/  LDG.E R20, desc[UR10][R2.64+-0x2c] ;  /* 0xffffd40a02147981 */ /* 0x000f22000c1e1900 */
        /* <DEDUP_REMOVED lines=20> */
[----:B------:R-:W-:Y:S05]  /*03e0*/  CALL.REL.NOINC `($__internal_4_$__cuda_sm20_sqrt_rn_f32_slowpath) ;  /* 0x0000001c009c7944 */ /* 0x000fea0003c00000 */
[----:B------:R-:W-:Y:S01]  /*03f0*/  MOV R17, R15 ;  /* 0x0000000f00117202 */ /* 0x000fe20000000f00 */
[----:B------:R-:W-:Y:S06]  /*0400*/  BRA `(.L_x_187) ;  /* 0x0000000000107947 */ /* 0x000fec0003800000 */
.L_x_186:
[----:B------:R-:W-:Y:S01]  /*0410*/  FMUL.FTZ R17, R0, R13 ;  /* 0x0000000d00117220 */ /* 0x000fe20000410000 */
[----:B------:R-:W-:-:S03]  /*0420*/  FMUL.FTZ R12, R13, 0.5 ;  /* 0x3f0000000d0c7820 */ /* 0x000fc60000410000 */
[----:B------:R-:W-:-:S04]  /*0430*/  FFMA R0, -R17, R17, R0 ;  /* 0x0000001111007223 */ /* 0x000fc80000000100 */
[----:B------:R-:W-:-:S07]  /*0440*/  FFMA R17, R0, R12, R17 ;  /* 0x0000000c00117223 */ /* 0x000fce0000000011 */
.L_x_187:
[----:B------:R-:W-:Y:S05]  /*0450*/  BSYNC.RECONVERGENT B0 ;  /* 0x0000000000007941 */ /* 0x000fea0003800200 */
.L_x_185:
[----:B------:R-:W-:Y:S01]  /*0460*/  IADD3 R0, PT, PT, R20, -0xd000000, RZ ;  /* 0xf300000014007810 */ /* 0x000fe20007ffe0ff */
[----:B------:R0:W1:Y:S03]  /*0470*/  MUFU.RSQ R13, R20 ;  /* 0x00000014000d7308 */ /* 0x0000660000001400 */
[----:B------:R-:W-:-:S13]  /*0480*/  ISETP.GT.U32.AND P0, PT, R0, 0x727fffff, PT ;  /* 0x727fffff0000780c */ /* 0x000fda0003f04070 */
[----:B0-----:R-:W-:Y:S05]  /*0490*/  @!P0 BRA `(.L_x_188) ;  /* 0x0000000000188947 */ /* 0x001fea0003800000 */
[----:B------:R-:W-:Y:S01]  /*04a0*/  BSSY.RECONVERGENT B0, `(.L_x_189) ;  /* 0x0000004000007945 */ /* 0x000fe20003800200 */
[----:B------:R-:W-:Y:S02]  /*04b0*/  MOV R0, R20 ;  /* 0x0000001400007202 */ /* 0x000fe40000000f00 */
[----:B------:R-:W-:-:S07]  /*04c0*/  MOV R12, 0x4e0 ;  /* 0x000004e0000c7802 */ /* 0x000fce0000000f00 */
[----:B-1----:R-:W-:Y:S05]  /*04d0*/  CALL.REL.NOINC `($__internal_4_$__cuda_sm20_sqrt_rn_f32_slowpath) ;  /* 0x0000001c00607944 */ /* 0x002fea0003c00000 */
[----:B------:R-:W-:Y:S05]  /*04e0*/  BSYNC.RECONVERGENT B0 ;  /* 0x0000000000007941 */ /* 0x000fea0003800200 */
.L_x_189:
[----:B------:R-:W-:Y:S05]  /*04f0*/  BRA `(.L_x_190) ;  /* 0x0000000000107947 */ /* 0x000fea0003800000 */
.L_x_188:
[----:B-1----:R-:W-:Y:S01]  /*0500*/  FMUL.FTZ R15, R20, R13 ;  /* 0x0000000d140f7220 */ /* 0x002fe20000410000 */
[----:B------:R-:W-:-:S03]  /*0510*/  FMUL.FTZ R0, R13, 0.5 ;  /* 0x3f0000000d007820 */ /* 0x000fc60000410000 */
[----:B------:R-:W-:-:S04]  /*0520*/  FFMA R20, -R15, R15, R20 ;  /* 0x0000000f0f147223 */ /* 0x000fc80000000114 */
[----:B------:R-:W-:-:S07]  /*0530*/  FFMA R15, R20, R0, R15 ;  /* 0x00000000140f7223 */ /* 0x000fce000000000f */
.L_x_190:
        /* <DEDUP_REMOVED lines=11> */
[----:B------:R-:W-:Y:S05]  /*05f0*/  CALL.REL.NOINC `($__internal_5_$__cuda_sm3x_div_rn_noftz_f32_slowpath) ;  /* 0x0000001c006c7944 */ /* 0x000fea0003c00000 */
.L_x_192:
[----:B------:R-:W-:Y:S05]  /*0600*/  BSYNC.RECONVERGENT B3 ;  /* 0x0000000000037941 */ /* 0x000fea0003800200 */
.L_x_191:
[----:B------:R-:W2:Y:S02]  /*0610*/  LDG.E R12, desc[UR10][R2.64+-0x20] ;  /* 0xffffe00a020c7981 */ /* 0x000ea4000c1e1900 */
[----:B--2---:R-:W-:-:S07]  /*0620*/  FADD R17, R12, R17 ;  /* 0x000000110c117221 */ /* 0x004fce0000000000 */
.L_x_184:
[----:B------:R-:W-:Y:S05]  /*0630*/  BSYNC.RECONVERGENT B2 ;  /* 0x0000000000027941 */ /* 0x000fea0003800200 */
.L_x_183:
[----:B------:R-:W2:Y:S04]  /*0640*/  LDG.E R12, desc[UR10][R2.64+-0xc] ;  /* 0xfffff40a020c7981 */ /* 0x000ea8000c1e1900 */
[----:B------:R-:W3:Y:S01]  /*0650*/  LDG.E R21, desc[UR10][R2.64+-0x8] ;  /* 0xfffff80a02157981 */ /* 0x000ee2000c1e1900 */
[----:B------:R-:W-:-:S03]  /*0660*/  FSETP.GT.AND P0, PT, R17, R6, PT ;  /* 0x000000061100720b */ /* 0x000fc60003f04000 */
[----:B------:R-:W4:Y:S10]  /*0670*/  LDG.E R20, desc[UR10][R2.64+-0x10] ;  /* 0xfffff00a02147981 */ /* 0x000f34000c1e1900 */
[----:B------:R-:W5:Y:S04]  /*0680*/  @P0 LDG.E R13, desc[UR10][R2.64+-0x38] ;  /* 0xffffc80a020d0981 */ /* 0x000f68000c1e1900 */
[----:B------:R-:W5:Y:S04]  /*0690*/  @P0 LDG.E R15, desc[UR10][R2.64+-0x30] ;  /* 0xffffd00a020f0981 */ /* 0x000f68000c1e1900 */
[----:B------:R-:W5:Y:S01]  /*06a0*/  @P0 LDG.E R19, desc[UR10][R2.64+-0x34] ;  /* 0xffffcc0a02130981 */ /* 0x000f62000c1e1900 */
        /* <DEDUP_REMOVED lines=25> */
.L_x_196:
[----:B------:R-:W-:Y:S01]  /*0840*/  FMUL.FTZ R17, R0, R13 ;  /* 0x0000000d00117220 */ /* 0x000fe20000410000 */
[----:B------:R-:W-:-:S03]  /*0850*/  FMUL.FTZ R12, R13, 0.5 ;  /* 0x3f0000000d0c7820 */ /* 0x000fc60000410000 */
[----:B------:R-:W-:-:S04]  /*0860*/  FFMA R0, -R17, R17, R0 ;  /* 0x0000001111007223 */ /* 0x000fc80000000100 */
[----:B------:R-:W-:-:S07]  /*0870*/  FFMA R17, R0, R12, R17 ;  /* 0x0000000c00117223 */ /* 0x000fce0000000011 */
.L_x_197:
[----:B------:R-:W-:Y:S05]  /*0880*/  BSYNC.RECONVERGENT B0 ;  /* 0x0000000000007941 */ /* 0x000fea0003800200 */
.L_x_195:
        /* <DEDUP_REMOVED lines=9> */
.L_x_199:
[----:B------:R-:W-:Y:S05]  /*0920*/  BRA `(.L_x_200) ;  /* 0x0000000000107947 */ /* 0x000fea0003800000 */
.L_x_198:
[----:B-1----:R-:W-:Y:S01]  /*0930*/  FMUL.FTZ R15, R20, R13 ;  /* 0x0000000d140f7220 */ /* 0x002fe20000410000 */
[----:B------:R-:W-:-:S03]  /*0940*/  FMUL.FTZ R0, R13, 0.5 ;  /* 0x3f0000000d007820 */ /* 0x000fc60000410000 */
[----:B------:R-:W-:-:S04]  /*0950*/  FFMA R20, -R15, R15, R20 ;  /* 0x0000000f0f147223 */ /* 0x000fc80000000114 */
[----:B------:R-:W-:-:S07]  /*0960*/  FFMA R15, R20, R0, R15 ;  /* 0x00000000140f7223 */ /* 0x000fce000000000f */
.L_x_200:
        /* <DEDUP_REMOVED lines=12> */
.L_x_202:
[----:B------:R-:W-:Y:S05]  /*0a30*/  BSYNC.RECONVERGENT B3 ;  /* 0x0000000000037941 */ /* 0x000fea0003800200 */
.L_x_201:
[----:B------:R-:W2:Y:S02]  /*0a40*/  LDG.E R12, desc[UR10][R2.64+-0x4] ;  /* 0xfffffc0a020c7981 */ /* 0x000ea4000c1e1900 */
[----:B--2---:R-:W-:-:S07]  /*0a50*/  FADD R17, R12, R17 ;  /* 0x000000110c117221 */ /* 0x004fce0000000000 */
.L_x_194:
[----:B------:R-:W-:Y:S05]  /*0a60*/  BSYNC.RECONVERGENT B2 ;  /* 0x0000000000027941 */ /* 0x000fea0003800200 */
.L_x_193:
        /* <DEDUP_REMOVED lines=32> */
.L_x_206:
[----:B------:R-:W-:Y:S01]  /*0c70*/  FMUL.FTZ R17, R0, R13 ;  /* 0x0000000d00117220 */ /* 0x000fe20000410000 */
[----:B------:R-:W-:-:S03]  /*0c80*/  FMUL.FTZ R12, R13, 0.5 ;  /* 0x3f0000000d0c7820 */ /* 0x000fc60000410000 */
[----:B------:R-:W-:-:S04]  /*0c90*/  FFMA R0, -R17, R17, R0 ;  /* 0x0000001111007223 */ /* 0x000fc80000000100 */
[----:B------:R-:W-:-:S07]  /*0ca0*/  FFMA R17, R0, R12, R17 ;  /* 0x0000000c00117223 */ /* 0x000fce0000000011 */
.L_x_207:
[----:B------:R-:W-:Y:S05]  /*0cb0*/  BSYNC.RECONVERGENT B0 ;  /* 0x0000000000007941 */ /* 0x000fea0003800200 */
.L_x_205:
        /* <DEDUP_REMOVED lines=9> */
.L_x_209:
[----:B------:R-:W-:Y:S05]  /*0d50*/  BRA `(.L_x_210) ;  /* 0x0000000000107947 */ /* 0x000fea0003800000 */
.L_x_208:
[----:B-1----:R-:W-:Y:S01]  /*0d60*/  FMUL.FTZ R15, R20, R13 ;  /* 0x0000000d140f7220 */ /* 0x002fe20000410000 */
[----:B------:R-:W-:-:S03]  /*0d70*/  FMUL.FTZ R0, R13, 0.5 ;  /* 0x3f0000000d007820 */ /* 0x000fc60000410000 */
[----:B------:R-:W-:-:S04]  /*0d80*/  FFMA R20, -R15, R15, R20 ;  /* 0x0000000f0f147223 */ /* 0x000fc80000000114 */
[----:B------:R-:W-:-:S07]  /*0d90*/  FFMA R15, R20, R0, R15 ;  /* 0x00000000140f7223 */ /* 0x000fce000000000f */
.L_x_210:
        /* <DEDUP_REMOVED lines=12> */
.L_x_212:
[----:B------:R-:W-:Y:S05]  /*0e60*/  BSYNC.RECONVERGENT B3 ;  /* 0x0000000000037941 */ /* 0x000fea0003800200 */
.L_x_211:
[----:B------:R-:W2:Y:S02]  /*0e70*/  LDG.E R12, desc[UR10][R2.64+0x18] ;  /* 0x0000180a020c7981 */ /* 0x000ea4000c1e1900 */
[----:B--2---:R-:W-:-:S07]  /*0e80*/  FADD R17, R12, R17 ;  /* 0x000000110c117221 */ /* 0x004fce0000000000 */
.L_x_204:
[----:B------:R-:W-:Y:S05]  /*0e90*/  BSYNC.RECONVERGENT B2 ;  /* 0x0000000000027941 */ /* 0x000fea0003800200 */
.L_x_203:
        /* <DEDUP_REMOVED lines=32> */
.L_x_216:
[----:B------:R-:W-:Y:S01]  /*10a0*/  FMUL.FTZ R17, R0, R13 ;  /* 0x0000000d00117220 */ /* 0x000fe20000410000 */
[----:B------:R-:W-:-:S03]  /*10b0*/  FMUL.FTZ R12, R13, 0.5 ;  /* 0x3f0000000d0c7820 */ /* 0x000fc60000410000 */
[----:B------:R-:W-:-:S04]  /*10c0*/  FFMA R0, -R17, R17, R0 ;  /* 0x0000001111007223 */ /* 0x000fc80000000100 */
[----:B------:R-:W-:-:S07]  /*10d0*/  FFMA R17, R0, R12, R17 ;  /* 0x0000000c00117223 */ /* 0x000fce0000000011 */
.L_x_217:
[----:B------:R-:W-:Y:S05]  /*10e0*/  BSYNC.RECONVERGENT B0 ;  /* 0x0000000000007941 */ /* 0x000fea0003800200 */
.L_x_215:
        /* <DEDUP_REMOVED lines=9> */
.L_x_219:
[----:B------:R-:W-:Y:S05]  /*1180*/  BRA `(.L_x_220) ;  /* 0x0000000000107947 */ /* 0x000fea0003800000 */
.L_x_218:
[----:B-1----:R-:W-:Y:S01]  /*1190*/  FMUL.FTZ R15, R20, R13 ;  /* 0x0000000d140f7220 */ /* 0x002fe20000410000 */
[----:B------:R-:W-:-:S03]  /*11a0*/  FMUL.FTZ R0, R13, 0.5 ;  /* 0x3f0000000d007820 */ /* 0x000fc60000410000 */
[----:B------:R-:W-:-:S04]  /*11b0*/  FFMA R20, -R15, R15, R20 ;  /* 0x0000000f0f147223 */ /* 0x000fc80000000114 */
[----:B------:R-:W-:-:S07]  /*11c0*/  FFMA R15, R20, R0, R15 ;  /* 0x00000000140f7223 */ /* 0x000fce000000000f */
.L_x_220:
        /* <DEDUP_REMOVED lines=12> */
.L_x_222:
[----:B------:R-:W-:Y:S05]  /*1290*/  BSYNC.RECONVERGENT B3 ;  /* 0x0000000000037941 */ /* 0x000fea0003800200 */
.L_x_221:
[----:B------:R-:W2:Y:S02]  /*12a0*/  LDG.E R12, desc[UR10][R2.64+0x34] ;  /* 0x0000340a020c7981 */ /* 0x000ea4000c1e1900 */
[----:B--2---:R-:W-:-:S07]  /*12b0*/  FADD R17, R12, R17 ;  /* 0x000000110c117221 */ /* 0x004fce0000000000 */
.L_x_214:
[----:B------:R-:W-:Y:S05]  /*12c0*/  BSYNC.RECONVERGENT B2 ;  /* 0x0000000000027941 */ /* 0x000fea0003800200 */
.L_x_213:
[----:B------:R-:W-:Y:S01]  /*12d0*/  FSETP.GT.AND P0, PT, R17, R6, PT ;  /* 0x000000061100720b */ /* 0x000fe20003f04000 */
[----:B------:R-:W-:-:S12]  /*12e0*/  BSSY.RECONVERGENT B0, `(.L_x_223) ;  /* 0x0000009000007945 */ /* 0x000fd80003800200 */
[----:B------:R-:W-:Y:S05]  /*12f0*/  @!P0 BRA `(.L_x_224) ;  /* 0x00000000001c8947 */ /* 0x000fea0003800000 */
[----:B------:R-:W2:Y:S04]  /*1300*/  LDG.E R5, desc[UR10][R2.64+0x1c] ;  /* 0x00001c0a02057981 */ /* 0x000ea8000c1e1900 */
[----:B------:R-:W3:Y:S04]  /*1310*/  LDG.E R7, desc[UR10][R2.64+0x24] ;  /* 0x0000240a02077981 */ /* 0x000ee8000c1e1900 */
[----:B------:R-:W4:Y:S01]  /*1320*/  LDG.E R13, desc[UR10][R2.64+0x20] ;  /* 0x0000200a020d7981 */ /* 0x000f22000c1e1900 */
[----:B------:R-:W-:Y:S01]  /*1330*/  MOV R6, R17 ;  /* 0x0000001100067202 */ /* 0x000fe20000000f00 */
[C---:B--2---:R-:W-:Y:S01]  /*1340*/  FMUL R4, R0.reuse, R5 ;  /* 0x0000000500047220 */ /* 0x044fe20000400000 */
[C---:B---3--:R-:W-:Y:S01]  /*1350*/  FMUL R5, R0.reuse, R7 ;  /* 0x0000000700057220 */ /* 0x048fe20000400000 */
[----:B----4-:R-:W-:-:S07]  /*1360*/  FMUL R7, R0, R13 ;  /* 0x0000000d00077220 */ /* 0x010fce0000400000 */
.L_x_224:
[----:B------:R-:W-:Y:S05]  /*1370*/  BSYNC.RECONVERGENT B0 ;  /* 0x0000000000007941 */ /* 0x000fea0003800200 */
.L_x_223:
[----:B------:R-:W-:-:S04]  /*1380*/  IADD3 R2, P0, PT, R2, 0x70, RZ ;  /* 0x0000007002027810 */ /* 0x000fc80007f1e0ff */
[----:B------:R-:W-:Y:S01]  /*1390*/  IADD3.X R3, PT, PT, RZ, R3, RZ, P0, !PT ;  /* 0x00000003ff037210 */ /* 0x000fe200007fe4ff */
[----:B------:R-:W-:Y:S08]  /*13a0*/  BRA.U UP0, `(.L_x_225) ;  /* 0xffffffed00b07547 */ /* 0x000ff0000b83ffff */
.L_x_182:
[----:B------:R-:W-:-:S09]  /*13b0*/  UISETP.NE.AND UP0, UPT, UR8, URZ, UPT ;  /* 0x000000ff0800728c */ /* 0x000fd2000bf05270 */
[----:B------:R-:W-:Y:S05]  /*13c0*/  BRA.U !UP0, `(.L_x_226) ;  /* 0x0000000d08687547 */ /* 0x000fea000b800000 */
[----:B------:R-:W-:-:S09]  /*13d0*/  UISETP.NE.AND UP0, UPT, UR8, 0x1, UPT ;  /* 0x000000010800788c */ /* 0x000fd2000bf05270 */
[----:B------:R-:W-:Y:S05]  /*13e0*/  BRA.U !UP0, `(.L_x_227) ;  /* 0x0000000908307547 */ /* 0x000fea000b800000 */
[----:B------:R-:W0:Y:S02]  /*13f0*/  LDC.64 R2, c[0x0][0x388] ;  /* 0x0000e200ff027b82 */ /* 0x000e240000000a00 */
[----:B0-----:R-:W-:-:S05]  /*1400*/  IMAD.WIDE.U32 R2, R11, 0x1c, R2 ;  /* 0x0000001c0b027825 */ /* 0x001fca00078e0002 */
[----:B------:R-:W2:Y:S04]  /*1410*/  LDG.E R12, desc[UR10][R2.64+0x10] ;  /* 0x0000100a020c7981 */ /* 0x000ea8000c1e1900 */
[----:B------:R-:W3:Y:S04]  /*1420*/  LDG.E R13, desc[UR10][R2.64+0x14] ;  /* 0x0000140a020d7981 */ /* 0x000ee8000c1e1900 */
[----:B------:R-:W4:Y:S01]  /*1430*/  LDG.E R20, desc[UR10][R2.64+0xc] ;  /* 0x00000c0a02147981 */ /* 0x000f22000c1e1900 */
        /* <DEDUP_REMOVED lines=21> */
.L_x_231:
[----:B------:R-:W-:Y:S01]  /*1590*/  FMUL.FTZ R17, R0, R13 ;  /* 0x0000000d00117220 */ /* 0x000fe20000410000 */
[----:B------:R-:W-:-:S03]  /*15a0*/  FMUL.FTZ R12, R13, 0.5 ;  /* 0x3f0000000d0c7820 */ /* 0x000fc60000410000 */
[----:B------:R-:W-:-:S04]  /*15b0*/  FFMA R0, -R17, R17, R0 ;  /* 0x0000001111007223 */ /* 0x000fc80000000100 */
[----:B------:R-:W-:-:S07]  /*15c0*/  FFMA R17, R0, R12, R17 ;  /* 0x0000000c00117223 */ /* 0x000fce0000000011 */
.L_x_232:
[----:B------:R-:W-:Y:S05]  /*15d0*/  BSYNC.RECONVERGENT B0 ;  /* 0x0000000000007941 */ /* 0x000fea0003800200 */
.L_x_230:
        /* <DEDUP_REMOVED lines=9> */
.L_x_234:
[----:B------:R-:W-:Y:S05]  /*1670*/  BRA `(.L_x_235) ;  /* 0x0000000000107947 */ /* 0x000fea0003800000 */
.L_x_233:
[----:B-1----:R-:W-:Y:S01]  /*1680*/  FMUL.FTZ R15, R20, R13 ;  /* 0x0000000d140f7220 */ /* 0x002fe20000410000 */
[----:B------:R-:W-:-:S03]  /*1690*/  FMUL.FTZ R0, R13, 0.5 ;  /* 0x3f0000000d007820 */ /* 0x000fc60000410000 */
[----:B------:R-:W-:-:S04]  /*16a0*/  FFMA R20, -R15, R15, R20 ;  /* 0x0000000f0f147223 */ /* 0x000fc80000000114 */
[----:B------:R-:W-:-:S07]  /*16b0*/  FFMA R15, R20, R0, R15 ;  /* 0x00000000140f7223 */ /* 0x000fce000000000f */
.L_x_235:
        /* <DEDUP_REMOVED lines=12> */
.L_x_237:
[----:B------:R-:W-:Y:S05]  /*1780*/  BSYNC.RECONVERGENT B3 ;  /* 0x0000000000037941 */ /* 0x000fea0003800200 */
.L_x_236:
[----:B------:R-:W2:Y:S02]  /*1790*/  LDG.E R12, desc[UR10][R2.64+0x18] ;  /* 0x0000180a020c7981 */ /* 0x000ea4000c1e1900 */
[----:B--2---:R-:W-:-:S07]  /*17a0*/  FADD R17, R12, R17 ;  /* 0x000000110c117221 */ /* 0x004fce0000000000 */
.L_x_229:
[----:B------:R-:W-:Y:S05]  /*17b0*/  BSYNC.RECONVERGENT B2 ;  /* 0x0000000000027941 */ /* 0x000fea0003800200 */
.L_x_228:
        /* <DEDUP_REMOVED lines=32> */
.L_x_241:
[----:B------:R-:W-:Y:S01]  /*19c0*/  FMUL.FTZ R17, R0, R13 ;  /* 0x0000000d00117220 */ /* 0x000fe20000410000 */
[----:B------:R-:W-:-:S03]  /*19d0*/  FMUL.FTZ R12, R13, 0.5 ;  /* 0x3f0000000d0c7820 */ /* 0x000fc60000410000 */
[----:B------:R-:W-:-:S04]  /*19e0*/  FFMA R0, -R17, R17, R0 ;  /* 0x0000001111007223 */ /* 0x000fc80000000100 */
[----:B------:R-:W-:-:S07]  /*19f0*/  FFMA R17, R0, R12, R17 ;  /* 0x0000000c00117223 */ /* 0x000fce0000000011 */
.L_x_242:
[----:B------:R-:W-:Y:S05]  /*1a00*/  BSYNC.RECONVERGENT B0 ;  /* 0x0000000000007941 */ /* 0x000fea0003800200 */
.L_x_240:
        /* <DEDUP_REMOVED lines=9> */
.L_x_244:
[----:B------:R-:W-:Y:S05]  /*1aa0*/  BRA `(.L_x_245) ;  /* 0x0000000000107947 */ /* 0x000fea0003800000 */
.L_x_243:
[----:B-1----:R-:W-:Y:S01]  /*1ab0*/  FMUL.FTZ R15, R20, R13 ;  /* 0x0000000d140f7220 */ /* 0x002fe20000410000 */
[----:B------:R-:W-:-:S03]  /*1ac0*/  FMUL.FTZ R0, R13, 0.5 ;  /* 0x3f0000000d007820 */ /* 0x000fc60000410000 */
[----:B------:R-:W-:-:S04]  /*1ad0*/  FFMA R20, -R15, R15, R20 ;  /* 0x0000000f0f147223 */ /* 0x000fc80000000114 */
[----:B------:R-:W-:-:S07]  /*1ae0*/  FFMA R15, R20, R0, R15 ;  /* 0x00000000140f7223 */ /* 0x000fce000000000f */
.L_x_245:
        /* <DEDUP_REMOVED lines=12> */
.L_x_247:
[----:B------:R-:W-:Y:S05]  /*1bb0*/  BSYNC.RECONVERGENT B3 ;  /* 0x0000000000037941 */ /* 0x000fea0003800200 */
.L_x_246:
[----:B------:R-:W2:Y:S02]  /*1bc0*/  LDG.E R12, desc[UR10][R2.64+0x34] ;  /* 0x0000340a020c7981 */ /* 0x000ea4000c1e1900 */
[----:B--2---:R-:W-:-:S07]  /*1bd0*/  FADD R17, R12, R17 ;  /* 0x000000110c117221 */ /* 0x004fce0000000000 */
.L_x_239:
[----:B------:R-:W-:Y:S05]  /*1be0*/  BSYNC.RECONVERGENT B2 ;  /* 0x0000000000027941 */ /* 0x000fea0003800200 */
.L_x_238:
        /* <DEDUP_REMOVED lines=10> */
.L_x_249:
[----:B------:R-:W-:Y:S05]  /*1c90*/  BSYNC.RECONVERGENT B0 ;  /* 0x0000000000007941 */ /* 0x000fea0003800200 */
.L_x_248:
[----:B------:R-:W-:-:S07]  /*1ca0*/  IADD3 R11, PT, PT, R11, 0x2, RZ ;  /* 0x000000020b0b7810 */ /* 0x000fce0007ffe0ff */
.L_x_227:
[----:B------:R-:W0:Y:S02]  /*1cb0*/  LDCU UR4, c[0x3][0xe000] ;  /* 0x00dc0000ff0477ac */ /* 0x000e240008000800 */
[----:B0-----:R-:W-:-:S04]  /*1cc0*/  ULOP3.LUT UR4, UR4, 0x1, URZ, 0xc0, !UPT ;  /* 0x0000000104047892 */ /* 0x001fc8000f8ec0ff */
[----:B------:R-:W-:-:S09]  /*1cd0*/  UISETP.NE.U32.AND UP0, UPT, UR4, 0x1, UPT ;  /* 0x000000010400788c */ /* 0x000fd2000bf05070 */
[----:B------:R-:W-:Y:S05]  /*1ce0*/  BRA.U UP0, `(.L_x_226) ;  /* 0x0000000500207547 */ /* 0x000fea000b800000 */
[----:B------:R-:W0:Y:S02]  /*1cf0*/  LDC.64 R2, c[0x0][0x388] ;  /* 0x0000e200ff027b82 */ /* 0x000e240000000a00 */
[----:B0-----:R-:W-:-:S05]  /*1d00*/  IMAD.WIDE.U32 R2, R11, 0x1c, R2 ;  /* 0x0000001c0b027825 */ /* 0x001fca00078e0002 */
[----:B------:R-:W2:Y:S04]  /*1d10*/  LDG.E R12, desc[UR10][R2.64+0x10] ;  /* 0x0000100a020c7981 */ /* 0x000ea8000c1e1900 */
[----:B------:R-:W3:Y:S04]  /*1d20*/  LDG.E R11, desc[UR10][R2.64+0x14] ;  /* 0x0000140a020b7981 */ /* 0x000ee8000c1e1900 */
[----:B------:R-:W4:Y:S01]  /*1d30*/  LDG.E R13, desc[UR10][R2.64+0xc] ;  /* 0x00000c0a020d7981 */ /* 0x000f22000c1e1900 */
        /* <DEDUP_REMOVED lines=21> */
.L_x_253:
[----:B------:R-:W-:Y:S01]  /*1e90*/  FMUL.FTZ R9, R0, R11 ;  /* 0x0000000b00097220 */ /* 0x000fe20000410000 */
[----:B------:R-:W-:-:S03]  /*1ea0*/  FMUL.FTZ R11, R11, 0.5 ;  /* 0x3f0000000b0b7820 */ /* 0x000fc60000410000 */
[----:B------:R-:W-:-:S04]  /*1eb0*/  FFMA R0, -R9, R9, R0 ;  /* 0x0000000909007223 */ /* 0x000fc80000000100 */
[----:B------:R-:W-:-:S07]  /*1ec0*/  FFMA R9, R0, R11, R9 ;  /* 0x0000000b00097223 */ /* 0x000fce0000000009 */
.L_x_254:
[----:B------:R-:W-:Y:S05]  /*1ed0*/  BSYNC.RECONVERGENT B0 ;  /* 0x0000000000007941 */ /* 0x000fea0003800200 */
.L_x_252:
        /* <DEDUP_REMOVED lines=9> */
.L_x_256:
[----:B------:R-:W-:Y:S05]  /*1f70*/  BRA `(.L_x_257) ;  /* 0x0000000000107947 */ /* 0x000fea0003800000 */
.L_x_255:
[----:B-1----:R-:W-:Y:S01]  /*1f80*/  FMUL.FTZ R15, R10, R11 ;  /* 0x0000000b0a0f7220 */ /* 0x002fe20000410000 */
[----:B------:R-:W-:-:S03]  /*1f90*/  FMUL.FTZ R0, R11, 0.5 ;  /* 0x3f0000000b007820 */ /* 0x000fc60000410000 */
[----:B------:R-:W-:-:S04]  /*1fa0*/  FFMA R10, -R15, R15, R10 ;  /* 0x0000000f0f0a7223 */ /* 0x000fc8000000010a */
[----:B------:R-:W-:-:S07]  /*1fb0*/  FFMA R15, R10, R0, R15 ;  /* 0x000000000a0f7223 */ /* 0x000fce000000000f */
.L_x_257:
        /* <DEDUP_REMOVED lines=12> */
[----:B------:R-:W-:Y:S05]  /*2080*/  CALL.REL.NOINC `($__internal_5_$__cuda_sm3x_div_rn_noftz_f32_slowpath) ;  /* 0x0000000000c87944 */ /* 0x000fea0003c00000 */
.L_x_259:
[----:B------:R-:W-:Y:S05]  /*2090*/  BSYNC.RECONVERGENT B3 ;  /* 0x0000000000037941 */ /* 0x000fea0003800200 */
.L_x_258:
[----:B------:R-:W2:Y:S02]  /*20a0*/  LDG.E R10, desc[UR10][R2.64+0x18] ;  /* 0x0000180a020a7981 */ /* 0x000ea4000c1e1900 */
[----:B--2---:R-:W-:-:S07]  /*20b0*/  FADD R9, R10, R9 ;  /* 0x000000090a097221 */ /* 0x004fce0000000000 */
.L_x_251:
[----:B------:R-:W-:Y:S05]  /*20c0*/  BSYNC.RECONVERGENT B2 ;  /* 0x0000000000027941 */ /* 0x000fea0003800200 */
.L_x_250:
[----:B------:R-:W-:Y:S01]  /*20d0*/  FSETP.GT.AND P0, PT, R9, R6, PT ;  /* 0x000000060900720b */ /* 0x000fe20003f04000 */
[----:B------:R-:W-:-:S12]  /*20e0*/  BSSY.RECONVERGENT B0, `(.L_x_226) ;  /* 0x0000008000007945 */ /* 0x000fd80003800200 */
[----:B------:R-:W-:Y:S05]  /*20f0*/  @!P0 BRA `(.L_x_260) ;  /* 0x0000000000188947 */ /* 0x000fea0003800000 */
[----:B------:R-:W2:Y:S04]  /*2100*/  LDG.E R5, desc[UR10][R2.64] ;  /* 0x0000000a02057981 */ /* 0x000ea8000c1e1900 */
[----:B------:R-:W3:Y:S04]  /*2110*/  LDG.E R7, desc[UR10][R2.64+0x8] ;  /* 0x0000080a02077981 */ /* 0x000ee8000c1e1900 */
[----:B------:R-:W4:Y:S01]  /*2120*/  LDG.E R9, desc[UR10][R2.64+0x4] ;  /* 0x0000040a02097981 */ /* 0x000f22000c1e1900 */
[-C--:B--2---:R-:W-:Y:S01]  /*2130*/  FMUL R4, R5, R0.reuse ;  /* 0x0000000005047220 */ /* 0x084fe20000400000 */
[-C--:B---3--:R-:W-:Y:S01]  /*2140*/  FMUL R5, R7, R0.reuse ;  /* 0x0000000007057220 */ /* 0x088fe20000400000 */
[----:B----4-:R-:W-:-:S07]  /*2150*/  FMUL R7, R9, R0 ;  /* 0x0000000009077220 */ /* 0x010fce0000400000 */
.L_x_260:
[----:B------:R-:W-:Y:S05]  /*2160*/  BSYNC.RECONVERGENT B0 ;  /* 0x0000000000007941 */ /* 0x000fea0003800200 */
.L_x_226:
[----:B------:R-:W-:Y:S01]  /*2170*/  FMUL R4, R4, 255 ;  /* 0x437f000004047820 */ /* 0x000fe20000400000 */
[----:B------:R-:W-:Y:S01]  /*2180*/  FMUL R5, R5, 255 ;  /* 0x437f000005057820 */ /* 0x000fe20000400000 */
[----:B------:R-:W-:-:S07]  /*2190*/  FMUL R7, R7, 255 ;  /* 0x437f000007077820 */ /* 0x000fce0000400000 */
.L_x_181:
        /* <DEDUP_REMOVED lines=12> */
        .weak           $__internal_4_$__cuda_sm20_sqrt_rn_f32_slowpath
        .type           $__internal_4_$__cuda_sm20_sqrt_rn_f32_slowpath,@function
        .size           $__internal_4_$__cuda_sm20_sqrt_rn_f32_slowpath,($__internal_5_$__cuda_sm3x_div_rn_noftz_f32_slowpath - $__internal_4_$__cuda_sm20_sqrt_rn_f32_slowpath)
$__internal_4_$__cuda_sm20_sqrt_rn_f32_slowpath:
        /* <DEDUP_REMOVED lines=19> */
.L_x_261:
[----:B------:R-:W-:-:S04]  /*2390*/  HFMA2 R13, -RZ, RZ, 0, 0 ;  /* 0x00000000ff0d7431 */ /* 0x000fc800000001ff */
[----:B------:R-:W-:Y:S05]  /*23a0*/  RET.REL.NODEC R12 `(_Z9ray_traceP6uchar4P6Sphere) ;  /* 0xffffffdc0c147950 */ /* 0x000fea0003c3ffff */
        .weak           $__internal_5_$__cuda_sm3x_div_rn_noftz_f32_slowpath
        .type           $__internal_5_$__cuda_sm3x_div_rn_noftz_f32_slowpath,@function
        .size           $__internal_5_$__cuda_sm3x_div_rn_noftz_f32_slowpath,(.L_x_279 - $__internal_5_$__cuda_sm3x_div_rn_noftz_f32_slowpath)
$__internal_5_$__cuda_sm3x_div_rn_noftz_f32_slowpath:
        /* <DEDUP_REMOVED lines=35> */
.L_x_263:
        /* <DEDUP_REMOVED lines=51> */
.L_x_270:
[----:B------:R-:W-:-:S04]  /*2910*/  LOP3.LUT R0, R0, 0x80000000, RZ, 0xc0, !PT ;  /* 0x8000000000007812 */ /* 0x000fc800078ec0ff */
[----:B------:R-:W-:Y:S01]  /*2920*/  LOP3.LUT R0, R0, 0x7f800000, RZ, 0xfc, !PT ;  /* 0x7f80000000007812 */ /* 0x000fe200078efcff */
[----:B------:R-:W-:Y:S06]  /*2930*/  BRA `(.L_x_271) ;  /* 0x0000000000047947 */ /* 0x000fec0003800000 */
.L_x_269:
[----:B------:R-:W-:-:S07]  /*2940*/  LEA R0, R13, R0, 0x17 ;  /* 0x000000000d007211 */ /* 0x000fce00078eb8ff */
.L_x_271:
[----:B------:R-:W-:Y:S05]  /*2950*/  BSYNC.RECONVERGENT B1 ;  /* 0x0000000000017941 */ /* 0x000fea0003800200 */
.L_x_268:
[----:B------:R-:W-:Y:S05]  /*2960*/  BRA `(.L_x_272) ;  /* 0x0000000000207947 */ /* 0x000fea0003800000 */
.L_x_267:
[----:B------:R-:W-:-:S04]  /*2970*/  LOP3.LUT R0, R0, 0x80000000, R19, 0x48, !PT ;  /* 0x8000000000007812 */ /* 0x000fc800078e4813 */
[----:B------:R-:W-:Y:S01]  /*2980*/  LOP3.LUT R0, R0, 0x7f800000, RZ, 0xfc, !PT ;  /* 0x7f80000000007812 */ /* 0x000fe200078efcff */
[----:B------:R-:W-:Y:S06]  /*2990*/  BRA `(.L_x_272) ;  /* 0x0000000000147947 */ /* 0x000fec0003800000 */
.L_x_266:
[----:B------:R-:W-:Y:S01]  /*29a0*/  LOP3.LUT R0, R0, 0x80000000, R19, 0x48, !PT ;  /* 0x8000000000007812 */ /* 0x000fe200078e4813 */
[----:B------:R-:W-:Y:S06]  /*29b0*/  BRA `(.L_x_272) ;  /* 0x00000000000c7947 */ /* 0x000fec0003800000 */
.L_x_265:
[----:B------:R-:W0:Y:S01]  /*29c0*/  MUFU.RSQ R0, -QNAN ;  /* 0xffc0000000007908 */ /* 0x000e220000001400 */
[----:B------:R-:W-:Y:S05]  /*29d0*/  BRA `(.L_x_272) ;  /* 0x0000000000047947 */ /* 0x000fea0003800000 */
.L_x_264:
[----:B------:R-:W-:-:S07]  /*29e0*/  FADD.FTZ R0, R17, R0 ;  /* 0x0000000011007221 */ /* 0x000fce0000010000 */
.L_x_272:
[----:B------:R-:W-:Y:S05]  /*29f0*/  BSYNC.RECONVERGENT B0 ;  /* 0x0000000000007941 */ /* 0x000fea0003800200 */
.L_x_262:
[----:B------:R-:W-:Y:S01]  /*2a00*/  HFMA2 R13, -RZ, RZ, 0, 0 ;  /* 0x00000000ff0d7431 */ /* 0x000fe200000001ff */
[----:B------:R-:W-:-:S04]  /*2a10*/  MOV R12, R14 ;  /* 0x0000000e000c7202 */ /* 0x000fc80000000f00 */
[----:B0-----:R-:W-:Y:S05]  /*2a20*/  RET.REL.NODEC R12 `(_Z9ray_traceP6uchar4P6Sphere) ;  /* 0xffffffd40c747950 */ /* 0x001fea0003c3ffff */
.L_x_273:
        /* <DEDUP_REMOVED lines=13> */
.L_x_279:


//--------------------- .nv.shared.reserved.0     --------------------------
	.section	.nv.shared.reserved.0,"aw",@nobits
	.weak		__nv_reservedSMEM_offset_0_alias
	.size		__nv_reservedSMEM_offset_0_alias, 0, 64
	.other		__nv_reservedSMEM_offset_0_alias,@"STO_CUDA_RESERVED_SHARED STV_DEFAULT"
__nv_reservedSMEM_offset_0_alias:
	.zero		0
	.zero		64


//--------------------- .nv.constant0._Z19ray_trace_read_onlyP6uchar4PK6Sphere --------------------------
	.section	.nv.constant0._Z19ray_trace_read_onlyP6uchar4PK6Sphere,"a",@progbits
	.sectionflags	@""
	.align	4
.nv.constant0._Z19ray_trace_read_onlyP6uchar4PK6Sphere:
	.zero		912


//--------------------- .nv.constant0._Z15ray_trace_constP6uchar4 --------------------------
	.section	.nv.constant0._Z15ray_trace_constP6uchar4,"a",@progbits
	.sectionflags	@""
	.align	4
.nv.constant0._Z15ray_trace_constP6uchar4:
	.zero		904


//--------------------- .nv.constant0._Z9ray_traceP6uchar4P6Sphere --------------------------
	.section	.nv.constant0._Z9ray_traceP6uchar4P6Sphere,"a",@progbits
	.sectionflags	@""
	.align	4
.nv.constant0._Z9ray_traceP6uchar4P6Sphere:
	.zero		912


//--------------------- SYMBOLS --------------------------

	.type		.nv.reservedSmem.offset0,@object
	.size		.nv.reservedSmem.offset0,0x4
